//
// Generated by NVIDIA NVVM Compiler
//
// Compiler Build ID: CL-36424714
// Cuda compilation tools, release 13.0, V13.0.88
// Based on NVVM 20.0.0
//

.version 9.0
.target sm_100
.address_size 64

	// .globl	my_kernel_kernel0
// _ZZ17my_kernel_kernel0E18PaddedInput_shared has been demoted
// _ZZ17my_kernel_kernel0E18placeholder_shared has been demoted

.visible .entry my_kernel_kernel0(
	.param .u64 .ptr .align 1 my_kernel_kernel0_param_0,
	.param .u64 .ptr .align 1 my_kernel_kernel0_param_1,
	.param .u64 .ptr .align 1 my_kernel_kernel0_param_2,
	.param .u64 .ptr .align 1 my_kernel_kernel0_param_3,
	.param .u64 .ptr .align 1 my_kernel_kernel0_param_4
)
{
	.reg .pred 	%p<4>;
	.reg .b16 	%rs<24>;
	.reg .b32 	%r<195>;
	.reg .b32 	%f<579>;
	.reg .b64 	%rd<70>;
	// demoted variable
	.shared .align 4 .b8 _ZZ17my_kernel_kernel0E18PaddedInput_shared[30000];
	// demoted variable
	.shared .align 4 .b8 _ZZ17my_kernel_kernel0E18placeholder_shared[400];
	ld.param.u64 	%rd9, [my_kernel_kernel0_param_0];
	ld.param.u64 	%rd10, [my_kernel_kernel0_param_1];
	ld.param.u64 	%rd7, [my_kernel_kernel0_param_3];
	ld.param.u64 	%rd8, [my_kernel_kernel0_param_4];
	cvta.to.global.u64 	%rd1, %rd10;
	cvta.to.global.u64 	%rd2, %rd9;
	mov.u32 	%r1, %tid.x;
	cvt.u16.u32 	%rs3, %r1;
	mul.hi.u16 	%rs4, %rs3, 13108;
	mul.wide.u16 	%r74, %rs4, 3000;
	mov.u32 	%r75, %ctaid.x;
	mul.hi.u32 	%r76, %r75, 1717986919;
	shr.u32 	%r2, %r76, 3;
	mul.lo.s32 	%r77, %r2, 1000;
	add.s32 	%r78, %r74, %r77;
	mul.lo.s16 	%rs5, %rs4, 5;
	sub.s16 	%rs6, %rs3, %rs5;
	cvt.u32.u16 	%r79, %rs6;
	mul.wide.u16 	%r80, %rs6, 200;
	add.s32 	%r173, %r78, %r80;
	mul.lo.s32 	%r81, %r1, 25;
	add.s32 	%r82, %r81, 1;
	add.s32 	%r83, %r81, 2;
	add.s32 	%r84, %r81, 3;
	add.s32 	%r85, %r81, 5;
	add.s32 	%r86, %r81, 6;
	add.s32 	%r87, %r81, 7;
	add.s32 	%r88, %r81, 9;
	add.s32 	%r89, %r81, 10;
	add.s32 	%r90, %r81, 11;
	add.s32 	%r91, %r81, 13;
	add.s32 	%r92, %r81, 14;
	add.s32 	%r93, %r81, 15;
	add.s32 	%r94, %r81, 17;
	add.s32 	%r95, %r81, 18;
	add.s32 	%r96, %r81, 19;
	add.s32 	%r97, %r81, 21;
	add.s32 	%r98, %r81, 22;
	add.s32 	%r99, %r81, 23;
	add.s16 	%rs7, %rs3, 120;
	mul.hi.u16 	%rs8, %rs7, 874;
	mov.b16 	%rs9, -20536;
	mov.b32 	%r100, {%rs6, %rs9};
	cvt.u32.u16 	%r101, %rs8;
	mov.b32 	%r102, 65480;
	prmt.b32 	%r103, %r102, %r101, 0x3340U;
	prmt.b32 	%r104, %r105, %r106, 0x3340U;
	prmt.b32 	%r107, %r103, %r104, 0x5410U;
	mov.b32 	%r194, 0;
	dp2a.lo.u32.u32 	%r108, %r100, %r107, %r194;
	add.s16 	%rs10, %rs4, 9;
	and.b16  	%rs11, %rs10, 255;
	mul.lo.s16 	%rs12, %rs11, 137;
	shr.u16 	%rs13, %rs12, 11;
	mul.lo.s16 	%rs14, %rs13, 15;
	sub.s16 	%rs15, %rs10, %rs14;
	and.b16  	%rs16, %rs15, 255;
	mul.wide.u16 	%r109, %rs16, 3000;
	mul.wide.u16 	%r110, %rs16, 125;
	mov.b16 	%rs17, 1875;
	mov.b32 	%r111, {%rs17, %rs6};
	prmt.b32 	%r112, %r101, 25, 0x3340U;
	prmt.b32 	%r113, %r112, %r104, 0x5410U;
	dp2a.lo.u32.u32 	%r114, %r111, %r113, %r194;
	add.s32 	%r115, %r110, %r114;
	shl.b32 	%r116, %r115, 2;
	mov.u32 	%r117, _ZZ17my_kernel_kernel0E18PaddedInput_shared;
	add.s32 	%r4, %r117, %r116;
	add.s16 	%rs18, %rs3, 240;
	mul.hi.u16 	%rs19, %rs18, 874;
	mul.wide.u16 	%r118, %rs19, 1875;
	mov.b32 	%r119, {%rs4, %rs6};
	mov.b32 	%r120, 6525;
	dp2a.lo.u32.u32 	%r121, %r119, %r120, %r194;
	add.s32 	%r122, %r118, %r121;
	shl.b32 	%r123, %r122, 2;
	add.s32 	%r5, %r117, %r123;
	shr.u32 	%r124, %r81, 2;
	mul.lo.s32 	%r125, %r2, 20;
	sub.s32 	%r126, %r75, %r125;
	shl.b32 	%r6, %r126, 2;
	add.s32 	%r127, %r6, %r1;
	mad.lo.s32 	%r175, %r124, 80, %r127;
	shr.u32 	%r128, %r82, 2;
	and.b32  	%r129, %r82, 3;
	or.b32  	%r130, %r129, %r6;
	mad.lo.s32 	%r176, %r128, 80, %r130;
	shr.u32 	%r131, %r83, 2;
	xor.b32  	%r132, %r1, 2;
	add.s32 	%r133, %r6, %r132;
	mad.lo.s32 	%r177, %r131, 80, %r133;
	shr.u32 	%r134, %r84, 2;
	and.b32  	%r135, %r84, 3;
	or.b32  	%r136, %r135, %r6;
	mad.lo.s32 	%r178, %r134, 80, %r136;
	shr.u32 	%r137, %r85, 2;
	mad.lo.s32 	%r179, %r137, 80, %r130;
	shr.u32 	%r138, %r86, 2;
	mad.lo.s32 	%r180, %r138, 80, %r133;
	shr.u32 	%r139, %r87, 2;
	mad.lo.s32 	%r181, %r139, 80, %r136;
	shr.u32 	%r140, %r88, 2;
	mad.lo.s32 	%r182, %r140, 80, %r130;
	shr.u32 	%r141, %r89, 2;
	mad.lo.s32 	%r183, %r141, 80, %r133;
	shr.u32 	%r142, %r90, 2;
	mad.lo.s32 	%r184, %r142, 80, %r136;
	shr.u32 	%r143, %r91, 2;
	mad.lo.s32 	%r185, %r143, 80, %r130;
	shr.u32 	%r144, %r92, 2;
	mad.lo.s32 	%r186, %r144, 80, %r133;
	shr.u32 	%r145, %r93, 2;
	mad.lo.s32 	%r187, %r145, 80, %r136;
	shr.u32 	%r146, %r94, 2;
	mad.lo.s32 	%r188, %r146, 80, %r130;
	shr.u32 	%r147, %r95, 2;
	mad.lo.s32 	%r189, %r147, 80, %r133;
	shr.u32 	%r148, %r96, 2;
	mad.lo.s32 	%r190, %r148, 80, %r136;
	shr.u32 	%r149, %r97, 2;
	mad.lo.s32 	%r191, %r149, 80, %r130;
	shr.u32 	%r150, %r98, 2;
	mad.lo.s32 	%r192, %r150, 80, %r133;
	shr.u32 	%r151, %r99, 2;
	mad.lo.s32 	%r193, %r151, 80, %r136;
	mul.hi.u16 	%rs1, %rs3, 6554;
	mul.wide.u16 	%r152, %rs1, 625;
	mul.lo.s16 	%rs20, %rs1, 10;
	sub.s16 	%rs21, %rs3, %rs20;
	shr.u16 	%rs2, %rs21, 1;
	mul.lo.s16 	%rs22, %rs2, 25;
	cvt.u32.u16 	%r153, %rs22;
	add.s32 	%r154, %r152, %r153;
	shl.b32 	%r155, %r154, 2;
	add.s32 	%r26, %r117, %r155;
	shl.b32 	%r156, %r1, 1;
	and.b32  	%r27, %r156, 2;
	add.s32 	%r157, %r108, %r109;
	add.s32 	%r174, %r157, %r77;
	add.s32 	%r158, %r1, 240;
	mul.hi.u32 	%r159, %r158, 57266231;
	mul.wide.u32 	%rd11, %r159, 45000;
	mul.wide.u32 	%rd12, %r79, 200;
	add.s64 	%rd13, %rd11, %rd12;
	cvt.u64.u32 	%rd14, %r78;
	add.s64 	%rd15, %rd13, %rd14;
	shl.b64 	%rd16, %rd15, 2;
	add.s64 	%rd17, %rd16, %rd2;
	add.s64 	%rd69, %rd17, 36096;
	mov.f32 	%f569, 0f00000000;
	mov.f32 	%f570, %f569;
	mov.f32 	%f571, %f569;
	mov.f32 	%f572, %f569;
	mov.f32 	%f573, %f569;
	mov.f32 	%f574, %f569;
	mov.f32 	%f575, %f569;
	mov.f32 	%f576, %f569;
	mov.f32 	%f577, %f569;
	mov.f32 	%f578, %f569;
$L__BB0_1:
	setp.gt.u32 	%p1, %r1, 59;
	bar.sync 	0;
	mul.wide.u32 	%rd18, %r173, 4;
	add.s64 	%rd19, %rd2, %rd18;
	ld.global.nc.f32 	%f22, [%rd19];
	mov.u32 	%r160, _ZZ17my_kernel_kernel0E18PaddedInput_shared;
	mad.lo.s32 	%r161, %r1, 100, %r160;
	st.shared.f32 	[%r161], %f22;
	ld.global.nc.f32 	%f23, [%rd19+4];
	st.shared.f32 	[%r161+4], %f23;
	ld.global.nc.f32 	%f24, [%rd19+8];
	st.shared.f32 	[%r161+8], %f24;
	ld.global.nc.f32 	%f25, [%rd19+12];
	st.shared.f32 	[%r161+12], %f25;
	ld.global.nc.f32 	%f26, [%rd19+16];
	st.shared.f32 	[%r161+16], %f26;
	ld.global.nc.f32 	%f27, [%rd19+20];
	st.shared.f32 	[%r161+20], %f27;
	ld.global.nc.f32 	%f28, [%rd19+24];
	st.shared.f32 	[%r161+24], %f28;
	ld.global.nc.f32 	%f29, [%rd19+28];
	st.shared.f32 	[%r161+28], %f29;
	ld.global.nc.f32 	%f30, [%rd19+32];
	st.shared.f32 	[%r161+32], %f30;
	ld.global.nc.f32 	%f31, [%rd19+36];
	st.shared.f32 	[%r161+36], %f31;
	ld.global.nc.f32 	%f32, [%rd19+40];
	st.shared.f32 	[%r161+40], %f32;
	ld.global.nc.f32 	%f33, [%rd19+44];
	st.shared.f32 	[%r161+44], %f33;
	ld.global.nc.f32 	%f34, [%rd19+48];
	st.shared.f32 	[%r161+48], %f34;
	ld.global.nc.f32 	%f35, [%rd19+52];
	st.shared.f32 	[%r161+52], %f35;
	ld.global.nc.f32 	%f36, [%rd19+56];
	st.shared.f32 	[%r161+56], %f36;
	ld.global.nc.f32 	%f37, [%rd19+60];
	st.shared.f32 	[%r161+60], %f37;
	ld.global.nc.f32 	%f38, [%rd19+64];
	st.shared.f32 	[%r161+64], %f38;
	ld.global.nc.f32 	%f39, [%rd19+68];
	st.shared.f32 	[%r161+68], %f39;
	ld.global.nc.f32 	%f40, [%rd19+72];
	st.shared.f32 	[%r161+72], %f40;
	ld.global.nc.f32 	%f41, [%rd19+76];
	st.shared.f32 	[%r161+76], %f41;
	ld.global.nc.f32 	%f42, [%rd19+80];
	st.shared.f32 	[%r161+80], %f42;
	ld.global.nc.f32 	%f43, [%rd19+84];
	st.shared.f32 	[%r161+84], %f43;
	ld.global.nc.f32 	%f44, [%rd19+88];
	st.shared.f32 	[%r161+88], %f44;
	ld.global.nc.f32 	%f45, [%rd19+92];
	st.shared.f32 	[%r161+92], %f45;
	ld.global.nc.f32 	%f46, [%rd19+96];
	st.shared.f32 	[%r161+96], %f46;
	mul.wide.u32 	%rd20, %r174, 4;
	add.s64 	%rd21, %rd2, %rd20;
	ld.global.nc.f32 	%f47, [%rd21];
	st.shared.f32 	[%r4], %f47;
	ld.global.nc.f32 	%f48, [%rd21+4];
	st.shared.f32 	[%r4+4], %f48;
	ld.global.nc.f32 	%f49, [%rd21+8];
	st.shared.f32 	[%r4+8], %f49;
	ld.global.nc.f32 	%f50, [%rd21+12];
	st.shared.f32 	[%r4+12], %f50;
	ld.global.nc.f32 	%f51, [%rd21+16];
	st.shared.f32 	[%r4+16], %f51;
	ld.global.nc.f32 	%f52, [%rd21+20];
	st.shared.f32 	[%r4+20], %f52;
	ld.global.nc.f32 	%f53, [%rd21+24];
	st.shared.f32 	[%r4+24], %f53;
	ld.global.nc.f32 	%f54, [%rd21+28];
	st.shared.f32 	[%r4+28], %f54;
	ld.global.nc.f32 	%f55, [%rd21+32];
	st.shared.f32 	[%r4+32], %f55;
	ld.global.nc.f32 	%f56, [%rd21+36];
	st.shared.f32 	[%r4+36], %f56;
	ld.global.nc.f32 	%f57, [%rd21+40];
	st.shared.f32 	[%r4+40], %f57;
	ld.global.nc.f32 	%f58, [%rd21+44];
	st.shared.f32 	[%r4+44], %f58;
	ld.global.nc.f32 	%f59, [%rd21+48];
	st.shared.f32 	[%r4+48], %f59;
	ld.global.nc.f32 	%f60, [%rd21+52];
	st.shared.f32 	[%r4+52], %f60;
	ld.global.nc.f32 	%f61, [%rd21+56];
	st.shared.f32 	[%r4+56], %f61;
	ld.global.nc.f32 	%f62, [%rd21+60];
	st.shared.f32 	[%r4+60], %f62;
	ld.global.nc.f32 	%f63, [%rd21+64];
	st.shared.f32 	[%r4+64], %f63;
	ld.global.nc.f32 	%f64, [%rd21+68];
	st.shared.f32 	[%r4+68], %f64;
	ld.global.nc.f32 	%f65, [%rd21+72];
	st.shared.f32 	[%r4+72], %f65;
	ld.global.nc.f32 	%f66, [%rd21+76];
	st.shared.f32 	[%r4+76], %f66;
	ld.global.nc.f32 	%f67, [%rd21+80];
	st.shared.f32 	[%r4+80], %f67;
	ld.global.nc.f32 	%f68, [%rd21+84];
	st.shared.f32 	[%r4+84], %f68;
	ld.global.nc.f32 	%f69, [%rd21+88];
	st.shared.f32 	[%r4+88], %f69;
	ld.global.nc.f32 	%f70, [%rd21+92];
	st.shared.f32 	[%r4+92], %f70;
	ld.global.nc.f32 	%f71, [%rd21+96];
	st.shared.f32 	[%r4+96], %f71;
	@%p1 bra 	$L__BB0_4;
	setp.gt.u32 	%p2, %r1, 3;
	ld.global.nc.f32 	%f72, [%rd69+-96];
	st.shared.f32 	[%r5+1500], %f72;
	ld.global.nc.f32 	%f73, [%rd69+-92];
	st.shared.f32 	[%r5+1504], %f73;
	ld.global.nc.f32 	%f74, [%rd69+-88];
	st.shared.f32 	[%r5+1508], %f74;
	ld.global.nc.f32 	%f75, [%rd69+-84];
	st.shared.f32 	[%r5+1512], %f75;
	ld.global.nc.f32 	%f76, [%rd69+-80];
	st.shared.f32 	[%r5+1516], %f76;
	ld.global.nc.f32 	%f77, [%rd69+-76];
	st.shared.f32 	[%r5+1520], %f77;
	ld.global.nc.f32 	%f78, [%rd69+-72];
	st.shared.f32 	[%r5+1524], %f78;
	ld.global.nc.f32 	%f79, [%rd69+-68];
	st.shared.f32 	[%r5+1528], %f79;
	ld.global.nc.f32 	%f80, [%rd69+-64];
	st.shared.f32 	[%r5+1532], %f80;
	ld.global.nc.f32 	%f81, [%rd69+-60];
	st.shared.f32 	[%r5+1536], %f81;
	ld.global.nc.f32 	%f82, [%rd69+-56];
	st.shared.f32 	[%r5+1540], %f82;
	ld.global.nc.f32 	%f83, [%rd69+-52];
	st.shared.f32 	[%r5+1544], %f83;
	ld.global.nc.f32 	%f84, [%rd69+-48];
	st.shared.f32 	[%r5+1548], %f84;
	ld.global.nc.f32 	%f85, [%rd69+-44];
	st.shared.f32 	[%r5+1552], %f85;
	ld.global.nc.f32 	%f86, [%rd69+-40];
	st.shared.f32 	[%r5+1556], %f86;
	ld.global.nc.f32 	%f87, [%rd69+-36];
	st.shared.f32 	[%r5+1560], %f87;
	ld.global.nc.f32 	%f88, [%rd69+-32];
	st.shared.f32 	[%r5+1564], %f88;
	ld.global.nc.f32 	%f89, [%rd69+-28];
	st.shared.f32 	[%r5+1568], %f89;
	ld.global.nc.f32 	%f90, [%rd69+-24];
	st.shared.f32 	[%r5+1572], %f90;
	ld.global.nc.f32 	%f91, [%rd69+-20];
	st.shared.f32 	[%r5+1576], %f91;
	ld.global.nc.f32 	%f92, [%rd69+-16];
	st.shared.f32 	[%r5+1580], %f92;
	ld.global.nc.f32 	%f93, [%rd69+-12];
	st.shared.f32 	[%r5+1584], %f93;
	ld.global.nc.f32 	%f94, [%rd69+-8];
	st.shared.f32 	[%r5+1588], %f94;
	ld.global.nc.f32 	%f95, [%rd69+-4];
	st.shared.f32 	[%r5+1592], %f95;
	ld.global.nc.f32 	%f96, [%rd69];
	st.shared.f32 	[%r5+1596], %f96;
	@%p2 bra 	$L__BB0_4;
	mul.wide.u32 	%rd22, %r175, 4;
	add.s64 	%rd23, %rd1, %rd22;
	ld.global.nc.f32 	%f97, [%rd23];
	mov.u32 	%r162, _ZZ17my_kernel_kernel0E18placeholder_shared;
	mad.lo.s32 	%r163, %r1, 100, %r162;
	st.shared.f32 	[%r163], %f97;
	mul.wide.u32 	%rd24, %r176, 4;
	add.s64 	%rd25, %rd1, %rd24;
	ld.global.nc.f32 	%f98, [%rd25];
	st.shared.f32 	[%r163+4], %f98;
	mul.wide.u32 	%rd26, %r177, 4;
	add.s64 	%rd27, %rd1, %rd26;
	ld.global.nc.f32 	%f99, [%rd27];
	st.shared.f32 	[%r163+8], %f99;
	mul.wide.u32 	%rd28, %r178, 4;
	add.s64 	%rd29, %rd1, %rd28;
	ld.global.nc.f32 	%f100, [%rd29];
	st.shared.f32 	[%r163+12], %f100;
	ld.global.nc.f32 	%f101, [%rd23+320];
	st.shared.f32 	[%r163+16], %f101;
	mul.wide.u32 	%rd30, %r179, 4;
	add.s64 	%rd31, %rd1, %rd30;
	ld.global.nc.f32 	%f102, [%rd31];
	st.shared.f32 	[%r163+20], %f102;
	mul.wide.u32 	%rd32, %r180, 4;
	add.s64 	%rd33, %rd1, %rd32;
	ld.global.nc.f32 	%f103, [%rd33];
	st.shared.f32 	[%r163+24], %f103;
	mul.wide.u32 	%rd34, %r181, 4;
	add.s64 	%rd35, %rd1, %rd34;
	ld.global.nc.f32 	%f104, [%rd35];
	st.shared.f32 	[%r163+28], %f104;
	ld.global.nc.f32 	%f105, [%rd23+640];
	st.shared.f32 	[%r163+32], %f105;
	mul.wide.u32 	%rd36, %r182, 4;
	add.s64 	%rd37, %rd1, %rd36;
	ld.global.nc.f32 	%f106, [%rd37];
	st.shared.f32 	[%r163+36], %f106;
	mul.wide.u32 	%rd38, %r183, 4;
	add.s64 	%rd39, %rd1, %rd38;
	ld.global.nc.f32 	%f107, [%rd39];
	st.shared.f32 	[%r163+40], %f107;
	mul.wide.u32 	%rd40, %r184, 4;
	add.s64 	%rd41, %rd1, %rd40;
	ld.global.nc.f32 	%f108, [%rd41];
	st.shared.f32 	[%r163+44], %f108;
	ld.global.nc.f32 	%f109, [%rd23+960];
	st.shared.f32 	[%r163+48], %f109;
	mul.wide.u32 	%rd42, %r185, 4;
	add.s64 	%rd43, %rd1, %rd42;
	ld.global.nc.f32 	%f110, [%rd43];
	st.shared.f32 	[%r163+52], %f110;
	mul.wide.u32 	%rd44, %r186, 4;
	add.s64 	%rd45, %rd1, %rd44;
	ld.global.nc.f32 	%f111, [%rd45];
	st.shared.f32 	[%r163+56], %f111;
	mul.wide.u32 	%rd46, %r187, 4;
	add.s64 	%rd47, %rd1, %rd46;
	ld.global.nc.f32 	%f112, [%rd47];
	st.shared.f32 	[%r163+60], %f112;
	ld.global.nc.f32 	%f113, [%rd23+1280];
	st.shared.f32 	[%r163+64], %f113;
	mul.wide.u32 	%rd48, %r188, 4;
	add.s64 	%rd49, %rd1, %rd48;
	ld.global.nc.f32 	%f114, [%rd49];
	st.shared.f32 	[%r163+68], %f114;
	mul.wide.u32 	%rd50, %r189, 4;
	add.s64 	%rd51, %rd1, %rd50;
	ld.global.nc.f32 	%f115, [%rd51];
	st.shared.f32 	[%r163+72], %f115;
	mul.wide.u32 	%rd52, %r190, 4;
	add.s64 	%rd53, %rd1, %rd52;
	ld.global.nc.f32 	%f116, [%rd53];
	st.shared.f32 	[%r163+76], %f116;
	ld.global.nc.f32 	%f117, [%rd23+1600];
	st.shared.f32 	[%r163+80], %f117;
	mul.wide.u32 	%rd54, %r191, 4;
	add.s64 	%rd55, %rd1, %rd54;
	ld.global.nc.f32 	%f118, [%rd55];
	st.shared.f32 	[%r163+84], %f118;
	mul.wide.u32 	%rd56, %r192, 4;
	add.s64 	%rd57, %rd1, %rd56;
	ld.global.nc.f32 	%f119, [%rd57];
	st.shared.f32 	[%r163+88], %f119;
	mul.wide.u32 	%rd58, %r193, 4;
	add.s64 	%rd59, %rd1, %rd58;
	ld.global.nc.f32 	%f120, [%rd59];
	st.shared.f32 	[%r163+92], %f120;
	ld.global.nc.f32 	%f121, [%rd23+1920];
	st.shared.f32 	[%r163+96], %f121;
$L__BB0_4:
	bar.sync 	0;
	ld.shared.f32 	%f122, [%r26];
	shl.b32 	%r164, %r27, 2;
	mov.u32 	%r165, _ZZ17my_kernel_kernel0E18placeholder_shared;
	add.s32 	%r166, %r165, %r164;
	ld.shared.f32 	%f123, [%r166];
	fma.rn.f32 	%f124, %f122, %f123, %f578;
	ld.shared.f32 	%f125, [%r166+4];
	fma.rn.f32 	%f126, %f122, %f125, %f577;
	ld.shared.f32 	%f127, [%r26+4];
	ld.shared.f32 	%f128, [%r166+16];
	fma.rn.f32 	%f129, %f127, %f128, %f124;
	ld.shared.f32 	%f130, [%r166+20];
	fma.rn.f32 	%f131, %f127, %f130, %f126;
	ld.shared.f32 	%f132, [%r26+8];
	ld.shared.f32 	%f133, [%r166+32];
	fma.rn.f32 	%f134, %f132, %f133, %f129;
	ld.shared.f32 	%f135, [%r166+36];
	fma.rn.f32 	%f136, %f132, %f135, %f131;
	ld.shared.f32 	%f137, [%r26+12];
	ld.shared.f32 	%f138, [%r166+48];
	fma.rn.f32 	%f139, %f137, %f138, %f134;
	ld.shared.f32 	%f140, [%r166+52];
	fma.rn.f32 	%f141, %f137, %f140, %f136;
	ld.shared.f32 	%f142, [%r26+16];
	ld.shared.f32 	%f143, [%r166+64];
	fma.rn.f32 	%f144, %f142, %f143, %f139;
	ld.shared.f32 	%f145, [%r166+68];
	fma.rn.f32 	%f146, %f142, %f145, %f141;
	ld.shared.f32 	%f147, [%r26+500];
	fma.rn.f32 	%f148, %f147, %f123, %f576;
	fma.rn.f32 	%f149, %f147, %f125, %f575;
	ld.shared.f32 	%f150, [%r26+504];
	fma.rn.f32 	%f151, %f150, %f128, %f148;
	fma.rn.f32 	%f152, %f150, %f130, %f149;
	ld.shared.f32 	%f153, [%r26+508];
	fma.rn.f32 	%f154, %f153, %f133, %f151;
	fma.rn.f32 	%f155, %f153, %f135, %f152;
	ld.shared.f32 	%f156, [%r26+512];
	fma.rn.f32 	%f157, %f156, %f138, %f154;
	fma.rn.f32 	%f158, %f156, %f140, %f155;
	ld.shared.f32 	%f159, [%r26+516];
	fma.rn.f32 	%f160, %f159, %f143, %f157;
	fma.rn.f32 	%f161, %f159, %f145, %f158;
	ld.shared.f32 	%f162, [%r26+1000];
	fma.rn.f32 	%f163, %f162, %f123, %f574;
	fma.rn.f32 	%f164, %f162, %f125, %f573;
	ld.shared.f32 	%f165, [%r26+1004];
	fma.rn.f32 	%f166, %f165, %f128, %f163;
	fma.rn.f32 	%f167, %f165, %f130, %f164;
	ld.shared.f32 	%f168, [%r26+1008];
	fma.rn.f32 	%f169, %f168, %f133, %f166;
	fma.rn.f32 	%f170, %f168, %f135, %f167;
	ld.shared.f32 	%f171, [%r26+1012];
	fma.rn.f32 	%f172, %f171, %f138, %f169;
	fma.rn.f32 	%f173, %f171, %f140, %f170;
	ld.shared.f32 	%f174, [%r26+1016];
	fma.rn.f32 	%f175, %f174, %f143, %f172;
	fma.rn.f32 	%f176, %f174, %f145, %f173;
	ld.shared.f32 	%f177, [%r26+1500];
	fma.rn.f32 	%f178, %f177, %f123, %f572;
	fma.rn.f32 	%f179, %f177, %f125, %f571;
	ld.shared.f32 	%f180, [%r26+1504];
	fma.rn.f32 	%f181, %f180, %f128, %f178;
	fma.rn.f32 	%f182, %f180, %f130, %f179;
	ld.shared.f32 	%f183, [%r26+1508];
	fma.rn.f32 	%f184, %f183, %f133, %f181;
	fma.rn.f32 	%f185, %f183, %f135, %f182;
	ld.shared.f32 	%f186, [%r26+1512];
	fma.rn.f32 	%f187, %f186, %f138, %f184;
	fma.rn.f32 	%f188, %f186, %f140, %f185;
	ld.shared.f32 	%f189, [%r26+1516];
	fma.rn.f32 	%f190, %f189, %f143, %f187;
	fma.rn.f32 	%f191, %f189, %f145, %f188;
	ld.shared.f32 	%f192, [%r26+2000];
	fma.rn.f32 	%f193, %f192, %f123, %f570;
	fma.rn.f32 	%f194, %f192, %f125, %f569;
	ld.shared.f32 	%f195, [%r26+2004];
	fma.rn.f32 	%f196, %f195, %f128, %f193;
	fma.rn.f32 	%f197, %f195, %f130, %f194;
	ld.shared.f32 	%f198, [%r26+2008];
	fma.rn.f32 	%f199, %f198, %f133, %f196;
	fma.rn.f32 	%f200, %f198, %f135, %f197;
	ld.shared.f32 	%f201, [%r26+2012];
	fma.rn.f32 	%f202, %f201, %f138, %f199;
	fma.rn.f32 	%f203, %f201, %f140, %f200;
	ld.shared.f32 	%f204, [%r26+2016];
	fma.rn.f32 	%f205, %f204, %f143, %f202;
	fma.rn.f32 	%f206, %f204, %f145, %f203;
	ld.shared.f32 	%f207, [%r26+20];
	ld.shared.f32 	%f208, [%r166+80];
	fma.rn.f32 	%f209, %f207, %f208, %f144;
	ld.shared.f32 	%f210, [%r166+84];
	fma.rn.f32 	%f211, %f207, %f210, %f146;
	ld.shared.f32 	%f212, [%r26+24];
	ld.shared.f32 	%f213, [%r166+96];
	fma.rn.f32 	%f214, %f212, %f213, %f209;
	ld.shared.f32 	%f215, [%r166+100];
	fma.rn.f32 	%f216, %f212, %f215, %f211;
	ld.shared.f32 	%f217, [%r26+28];
	ld.shared.f32 	%f218, [%r166+112];
	fma.rn.f32 	%f219, %f217, %f218, %f214;
	ld.shared.f32 	%f220, [%r166+116];
	fma.rn.f32 	%f221, %f217, %f220, %f216;
	ld.shared.f32 	%f222, [%r26+32];
	ld.shared.f32 	%f223, [%r166+128];
	fma.rn.f32 	%f224, %f222, %f223, %f219;
	ld.shared.f32 	%f225, [%r166+132];
	fma.rn.f32 	%f226, %f222, %f225, %f221;
	ld.shared.f32 	%f227, [%r26+36];
	ld.shared.f32 	%f228, [%r166+144];
	fma.rn.f32 	%f229, %f227, %f228, %f224;
	ld.shared.f32 	%f230, [%r166+148];
	fma.rn.f32 	%f231, %f227, %f230, %f226;
	ld.shared.f32 	%f232, [%r26+520];
	fma.rn.f32 	%f233, %f232, %f208, %f160;
	fma.rn.f32 	%f234, %f232, %f210, %f161;
	ld.shared.f32 	%f235, [%r26+524];
	fma.rn.f32 	%f236, %f235, %f213, %f233;
	fma.rn.f32 	%f237, %f235, %f215, %f234;
	ld.shared.f32 	%f238, [%r26+528];
	fma.rn.f32 	%f239, %f238, %f218, %f236;
	fma.rn.f32 	%f240, %f238, %f220, %f237;
	ld.shared.f32 	%f241, [%r26+532];
	fma.rn.f32 	%f242, %f241, %f223, %f239;
	fma.rn.f32 	%f243, %f241, %f225, %f240;
	ld.shared.f32 	%f244, [%r26+536];
	fma.rn.f32 	%f245, %f244, %f228, %f242;
	fma.rn.f32 	%f246, %f244, %f230, %f243;
	ld.shared.f32 	%f247, [%r26+1020];
	fma.rn.f32 	%f248, %f247, %f208, %f175;
	fma.rn.f32 	%f249, %f247, %f210, %f176;
	ld.shared.f32 	%f250, [%r26+1024];
	fma.rn.f32 	%f251, %f250, %f213, %f248;
	fma.rn.f32 	%f252, %f250, %f215, %f249;
	ld.shared.f32 	%f253, [%r26+1028];
	fma.rn.f32 	%f254, %f253, %f218, %f251;
	fma.rn.f32 	%f255, %f253, %f220, %f252;
	ld.shared.f32 	%f256, [%r26+1032];
	fma.rn.f32 	%f257, %f256, %f223, %f254;
	fma.rn.f32 	%f258, %f256, %f225, %f255;
	ld.shared.f32 	%f259, [%r26+1036];
	fma.rn.f32 	%f260, %f259, %f228, %f257;
	fma.rn.f32 	%f261, %f259, %f230, %f258;
	ld.shared.f32 	%f262, [%r26+1520];
	fma.rn.f32 	%f263, %f262, %f208, %f190;
	fma.rn.f32 	%f264, %f262, %f210, %f191;
	ld.shared.f32 	%f265, [%r26+1524];
	fma.rn.f32 	%f266, %f265, %f213, %f263;
	fma.rn.f32 	%f267, %f265, %f215, %f264;
	ld.shared.f32 	%f268, [%r26+1528];
	fma.rn.f32 	%f269, %f268, %f218, %f266;
	fma.rn.f32 	%f270, %f268, %f220, %f267;
	ld.shared.f32 	%f271, [%r26+1532];
	fma.rn.f32 	%f272, %f271, %f223, %f269;
	fma.rn.f32 	%f273, %f271, %f225, %f270;
	ld.shared.f32 	%f274, [%r26+1536];
	fma.rn.f32 	%f275, %f274, %f228, %f272;
	fma.rn.f32 	%f276, %f274, %f230, %f273;
	ld.shared.f32 	%f277, [%r26+2020];
	fma.rn.f32 	%f278, %f277, %f208, %f205;
	fma.rn.f32 	%f279, %f277, %f210, %f206;
	ld.shared.f32 	%f280, [%r26+2024];
	fma.rn.f32 	%f281, %f280, %f213, %f278;
	fma.rn.f32 	%f282, %f280, %f215, %f279;
	ld.shared.f32 	%f283, [%r26+2028];
	fma.rn.f32 	%f284, %f283, %f218, %f281;
	fma.rn.f32 	%f285, %f283, %f220, %f282;
	ld.shared.f32 	%f286, [%r26+2032];
	fma.rn.f32 	%f287, %f286, %f223, %f284;
	fma.rn.f32 	%f288, %f286, %f225, %f285;
	ld.shared.f32 	%f289, [%r26+2036];
	fma.rn.f32 	%f290, %f289, %f228, %f287;
	fma.rn.f32 	%f291, %f289, %f230, %f288;
	ld.shared.f32 	%f292, [%r26+40];
	ld.shared.f32 	%f293, [%r166+160];
	fma.rn.f32 	%f294, %f292, %f293, %f229;
	ld.shared.f32 	%f295, [%r166+164];
	fma.rn.f32 	%f296, %f292, %f295, %f231;
	ld.shared.f32 	%f297, [%r26+44];
	ld.shared.f32 	%f298, [%r166+176];
	fma.rn.f32 	%f299, %f297, %f298, %f294;
	ld.shared.f32 	%f300, [%r166+180];
	fma.rn.f32 	%f301, %f297, %f300, %f296;
	ld.shared.f32 	%f302, [%r26+48];
	ld.shared.f32 	%f303, [%r166+192];
	fma.rn.f32 	%f304, %f302, %f303, %f299;
	ld.shared.f32 	%f305, [%r166+196];
	fma.rn.f32 	%f306, %f302, %f305, %f301;
	ld.shared.f32 	%f307, [%r26+52];
	ld.shared.f32 	%f308, [%r166+208];
	fma.rn.f32 	%f309, %f307, %f308, %f304;
	ld.shared.f32 	%f310, [%r166+212];
	fma.rn.f32 	%f311, %f307, %f310, %f306;
	ld.shared.f32 	%f312, [%r26+56];
	ld.shared.f32 	%f313, [%r166+224];
	fma.rn.f32 	%f314, %f312, %f313, %f309;
	ld.shared.f32 	%f315, [%r166+228];
	fma.rn.f32 	%f316, %f312, %f315, %f311;
	ld.shared.f32 	%f317, [%r26+540];
	fma.rn.f32 	%f318, %f317, %f293, %f245;
	fma.rn.f32 	%f319, %f317, %f295, %f246;
	ld.shared.f32 	%f320, [%r26+544];
	fma.rn.f32 	%f321, %f320, %f298, %f318;
	fma.rn.f32 	%f322, %f320, %f300, %f319;
	ld.shared.f32 	%f323, [%r26+548];
	fma.rn.f32 	%f324, %f323, %f303, %f321;
	fma.rn.f32 	%f325, %f323, %f305, %f322;
	ld.shared.f32 	%f326, [%r26+552];
	fma.rn.f32 	%f327, %f326, %f308, %f324;
	fma.rn.f32 	%f328, %f326, %f310, %f325;
	ld.shared.f32 	%f329, [%r26+556];
	fma.rn.f32 	%f330, %f329, %f313, %f327;
	fma.rn.f32 	%f331, %f329, %f315, %f328;
	ld.shared.f32 	%f332, [%r26+1040];
	fma.rn.f32 	%f333, %f332, %f293, %f260;
	fma.rn.f32 	%f334, %f332, %f295, %f261;
	ld.shared.f32 	%f335, [%r26+1044];
	fma.rn.f32 	%f336, %f335, %f298, %f333;
	fma.rn.f32 	%f337, %f335, %f300, %f334;
	ld.shared.f32 	%f338, [%r26+1048];
	fma.rn.f32 	%f339, %f338, %f303, %f336;
	fma.rn.f32 	%f340, %f338, %f305, %f337;
	ld.shared.f32 	%f341, [%r26+1052];
	fma.rn.f32 	%f342, %f341, %f308, %f339;
	fma.rn.f32 	%f343, %f341, %f310, %f340;
	ld.shared.f32 	%f344, [%r26+1056];
	fma.rn.f32 	%f345, %f344, %f313, %f342;
	fma.rn.f32 	%f346, %f344, %f315, %f343;
	ld.shared.f32 	%f347, [%r26+1540];
	fma.rn.f32 	%f348, %f347, %f293, %f275;
	fma.rn.f32 	%f349, %f347, %f295, %f276;
	ld.shared.f32 	%f350, [%r26+1544];
	fma.rn.f32 	%f351, %f350, %f298, %f348;
	fma.rn.f32 	%f352, %f350, %f300, %f349;
	ld.shared.f32 	%f353, [%r26+1548];
	fma.rn.f32 	%f354, %f353, %f303, %f351;
	fma.rn.f32 	%f355, %f353, %f305, %f352;
	ld.shared.f32 	%f356, [%r26+1552];
	fma.rn.f32 	%f357, %f356, %f308, %f354;
	fma.rn.f32 	%f358, %f356, %f310, %f355;
	ld.shared.f32 	%f359, [%r26+1556];
	fma.rn.f32 	%f360, %f359, %f313, %f357;
	fma.rn.f32 	%f361, %f359, %f315, %f358;
	ld.shared.f32 	%f362, [%r26+2040];
	fma.rn.f32 	%f363, %f362, %f293, %f290;
	fma.rn.f32 	%f364, %f362, %f295, %f291;
	ld.shared.f32 	%f365, [%r26+2044];
	fma.rn.f32 	%f366, %f365, %f298, %f363;
	fma.rn.f32 	%f367, %f365, %f300, %f364;
	ld.shared.f32 	%f368, [%r26+2048];
	fma.rn.f32 	%f369, %f368, %f303, %f366;
	fma.rn.f32 	%f370, %f368, %f305, %f367;
	ld.shared.f32 	%f371, [%r26+2052];
	fma.rn.f32 	%f372, %f371, %f308, %f369;
	fma.rn.f32 	%f373, %f371, %f310, %f370;
	ld.shared.f32 	%f374, [%r26+2056];
	fma.rn.f32 	%f375, %f374, %f313, %f372;
	fma.rn.f32 	%f376, %f374, %f315, %f373;
	ld.shared.f32 	%f377, [%r26+60];
	ld.shared.f32 	%f378, [%r166+240];
	fma.rn.f32 	%f379, %f377, %f378, %f314;
	ld.shared.f32 	%f380, [%r166+244];
	fma.rn.f32 	%f381, %f377, %f380, %f316;
	ld.shared.f32 	%f382, [%r26+64];
	ld.shared.f32 	%f383, [%r166+256];
	fma.rn.f32 	%f384, %f382, %f383, %f379;
	ld.shared.f32 	%f385, [%r166+260];
	fma.rn.f32 	%f386, %f382, %f385, %f381;
	ld.shared.f32 	%f387, [%r26+68];
	ld.shared.f32 	%f388, [%r166+272];
	fma.rn.f32 	%f389, %f387, %f388, %f384;
	ld.shared.f32 	%f390, [%r166+276];
	fma.rn.f32 	%f391, %f387, %f390, %f386;
	ld.shared.f32 	%f392, [%r26+72];
	ld.shared.f32 	%f393, [%r166+288];
	fma.rn.f32 	%f394, %f392, %f393, %f389;
	ld.shared.f32 	%f395, [%r166+292];
	fma.rn.f32 	%f396, %f392, %f395, %f391;
	ld.shared.f32 	%f397, [%r26+76];
	ld.shared.f32 	%f398, [%r166+304];
	fma.rn.f32 	%f399, %f397, %f398, %f394;
	ld.shared.f32 	%f400, [%r166+308];
	fma.rn.f32 	%f401, %f397, %f400, %f396;
	ld.shared.f32 	%f402, [%r26+560];
	fma.rn.f32 	%f403, %f402, %f378, %f330;
	fma.rn.f32 	%f404, %f402, %f380, %f331;
	ld.shared.f32 	%f405, [%r26+564];
	fma.rn.f32 	%f406, %f405, %f383, %f403;
	fma.rn.f32 	%f407, %f405, %f385, %f404;
	ld.shared.f32 	%f408, [%r26+568];
	fma.rn.f32 	%f409, %f408, %f388, %f406;
	fma.rn.f32 	%f410, %f408, %f390, %f407;
	ld.shared.f32 	%f411, [%r26+572];
	fma.rn.f32 	%f412, %f411, %f393, %f409;
	fma.rn.f32 	%f413, %f411, %f395, %f410;
	ld.shared.f32 	%f414, [%r26+576];
	fma.rn.f32 	%f415, %f414, %f398, %f412;
	fma.rn.f32 	%f416, %f414, %f400, %f413;
	ld.shared.f32 	%f417, [%r26+1060];
	fma.rn.f32 	%f418, %f417, %f378, %f345;
	fma.rn.f32 	%f419, %f417, %f380, %f346;
	ld.shared.f32 	%f420, [%r26+1064];
	fma.rn.f32 	%f421, %f420, %f383, %f418;
	fma.rn.f32 	%f422, %f420, %f385, %f419;
	ld.shared.f32 	%f423, [%r26+1068];
	fma.rn.f32 	%f424, %f423, %f388, %f421;
	fma.rn.f32 	%f425, %f423, %f390, %f422;
	ld.shared.f32 	%f426, [%r26+1072];
	fma.rn.f32 	%f427, %f426, %f393, %f424;
	fma.rn.f32 	%f428, %f426, %f395, %f425;
	ld.shared.f32 	%f429, [%r26+1076];
	fma.rn.f32 	%f430, %f429, %f398, %f427;
	fma.rn.f32 	%f431, %f429, %f400, %f428;
	ld.shared.f32 	%f432, [%r26+1560];
	fma.rn.f32 	%f433, %f432, %f378, %f360;
	fma.rn.f32 	%f434, %f432, %f380, %f361;
	ld.shared.f32 	%f435, [%r26+1564];
	fma.rn.f32 	%f436, %f435, %f383, %f433;
	fma.rn.f32 	%f437, %f435, %f385, %f434;
	ld.shared.f32 	%f438, [%r26+1568];
	fma.rn.f32 	%f439, %f438, %f388, %f436;
	fma.rn.f32 	%f440, %f438, %f390, %f437;
	ld.shared.f32 	%f441, [%r26+1572];
	fma.rn.f32 	%f442, %f441, %f393, %f439;
	fma.rn.f32 	%f443, %f441, %f395, %f440;
	ld.shared.f32 	%f444, [%r26+1576];
	fma.rn.f32 	%f445, %f444, %f398, %f442;
	fma.rn.f32 	%f446, %f444, %f400, %f443;
	ld.shared.f32 	%f447, [%r26+2060];
	fma.rn.f32 	%f448, %f447, %f378, %f375;
	fma.rn.f32 	%f449, %f447, %f380, %f376;
	ld.shared.f32 	%f450, [%r26+2064];
	fma.rn.f32 	%f451, %f450, %f383, %f448;
	fma.rn.f32 	%f452, %f450, %f385, %f449;
	ld.shared.f32 	%f453, [%r26+2068];
	fma.rn.f32 	%f454, %f453, %f388, %f451;
	fma.rn.f32 	%f455, %f453, %f390, %f452;
	ld.shared.f32 	%f456, [%r26+2072];
	fma.rn.f32 	%f457, %f456, %f393, %f454;
	fma.rn.f32 	%f458, %f456, %f395, %f455;
	ld.shared.f32 	%f459, [%r26+2076];
	fma.rn.f32 	%f460, %f459, %f398, %f457;
	fma.rn.f32 	%f461, %f459, %f400, %f458;
	ld.shared.f32 	%f462, [%r26+80];
	ld.shared.f32 	%f463, [%r166+320];
	fma.rn.f32 	%f464, %f462, %f463, %f399;
	ld.shared.f32 	%f465, [%r166+324];
	fma.rn.f32 	%f466, %f462, %f465, %f401;
	ld.shared.f32 	%f467, [%r26+84];
	ld.shared.f32 	%f468, [%r166+336];
	fma.rn.f32 	%f469, %f467, %f468, %f464;
	ld.shared.f32 	%f470, [%r166+340];
	fma.rn.f32 	%f471, %f467, %f470, %f466;
	ld.shared.f32 	%f472, [%r26+88];
	ld.shared.f32 	%f473, [%r166+352];
	fma.rn.f32 	%f474, %f472, %f473, %f469;
	ld.shared.f32 	%f475, [%r166+356];
	fma.rn.f32 	%f476, %f472, %f475, %f471;
	ld.shared.f32 	%f477, [%r26+92];
	ld.shared.f32 	%f478, [%r166+368];
	fma.rn.f32 	%f479, %f477, %f478, %f474;
	ld.shared.f32 	%f480, [%r166+372];
	fma.rn.f32 	%f481, %f477, %f480, %f476;
	ld.shared.f32 	%f482, [%r26+96];
	ld.shared.f32 	%f483, [%r166+384];
	fma.rn.f32 	%f578, %f482, %f483, %f479;
	ld.shared.f32 	%f484, [%r166+388];
	fma.rn.f32 	%f577, %f482, %f484, %f481;
	ld.shared.f32 	%f485, [%r26+580];
	fma.rn.f32 	%f486, %f485, %f463, %f415;
	fma.rn.f32 	%f487, %f485, %f465, %f416;
	ld.shared.f32 	%f488, [%r26+584];
	fma.rn.f32 	%f489, %f488, %f468, %f486;
	fma.rn.f32 	%f490, %f488, %f470, %f487;
	ld.shared.f32 	%f491, [%r26+588];
	fma.rn.f32 	%f492, %f491, %f473, %f489;
	fma.rn.f32 	%f493, %f491, %f475, %f490;
	ld.shared.f32 	%f494, [%r26+592];
	fma.rn.f32 	%f495, %f494, %f478, %f492;
	fma.rn.f32 	%f496, %f494, %f480, %f493;
	ld.shared.f32 	%f497, [%r26+596];
	fma.rn.f32 	%f576, %f497, %f483, %f495;
	fma.rn.f32 	%f575, %f497, %f484, %f496;
	ld.shared.f32 	%f498, [%r26+1080];
	fma.rn.f32 	%f499, %f498, %f463, %f430;
	fma.rn.f32 	%f500, %f498, %f465, %f431;
	ld.shared.f32 	%f501, [%r26+1084];
	fma.rn.f32 	%f502, %f501, %f468, %f499;
	fma.rn.f32 	%f503, %f501, %f470, %f500;
	ld.shared.f32 	%f504, [%r26+1088];
	fma.rn.f32 	%f505, %f504, %f473, %f502;
	fma.rn.f32 	%f506, %f504, %f475, %f503;
	ld.shared.f32 	%f507, [%r26+1092];
	fma.rn.f32 	%f508, %f507, %f478, %f505;
	fma.rn.f32 	%f509, %f507, %f480, %f506;
	ld.shared.f32 	%f510, [%r26+1096];
	fma.rn.f32 	%f574, %f510, %f483, %f508;
	fma.rn.f32 	%f573, %f510, %f484, %f509;
	ld.shared.f32 	%f511, [%r26+1580];
	fma.rn.f32 	%f512, %f511, %f463, %f445;
	fma.rn.f32 	%f513, %f511, %f465, %f446;
	ld.shared.f32 	%f514, [%r26+1584];
	fma.rn.f32 	%f515, %f514, %f468, %f512;
	fma.rn.f32 	%f516, %f514, %f470, %f513;
	ld.shared.f32 	%f517, [%r26+1588];
	fma.rn.f32 	%f518, %f517, %f473, %f515;
	fma.rn.f32 	%f519, %f517, %f475, %f516;
	ld.shared.f32 	%f520, [%r26+1592];
	fma.rn.f32 	%f521, %f520, %f478, %f518;
	fma.rn.f32 	%f522, %f520, %f480, %f519;
	ld.shared.f32 	%f523, [%r26+1596];
	fma.rn.f32 	%f572, %f523, %f483, %f521;
	fma.rn.f32 	%f571, %f523, %f484, %f522;
	ld.shared.f32 	%f524, [%r26+2080];
	fma.rn.f32 	%f525, %f524, %f463, %f460;
	fma.rn.f32 	%f526, %f524, %f465, %f461;
	ld.shared.f32 	%f527, [%r26+2084];
	fma.rn.f32 	%f528, %f527, %f468, %f525;
	fma.rn.f32 	%f529, %f527, %f470, %f526;
	ld.shared.f32 	%f530, [%r26+2088];
	fma.rn.f32 	%f531, %f530, %f473, %f528;
	fma.rn.f32 	%f532, %f530, %f475, %f529;
	ld.shared.f32 	%f533, [%r26+2092];
	fma.rn.f32 	%f534, %f533, %f478, %f531;
	fma.rn.f32 	%f535, %f533, %f480, %f532;
	ld.shared.f32 	%f536, [%r26+2096];
	fma.rn.f32 	%f570, %f536, %f483, %f534;
	fma.rn.f32 	%f569, %f536, %f484, %f535;
	add.s32 	%r194, %r194, 1;
	add.s32 	%r193, %r193, 2000;
	add.s32 	%r192, %r192, 2000;
	add.s32 	%r191, %r191, 2000;
	add.s32 	%r190, %r190, 2000;
	add.s32 	%r189, %r189, 2000;
	add.s32 	%r188, %r188, 2000;
	add.s32 	%r187, %r187, 2000;
	add.s32 	%r186, %r186, 2000;
	add.s32 	%r185, %r185, 2000;
	add.s32 	%r184, %r184, 2000;
	add.s32 	%r183, %r183, 2000;
	add.s32 	%r182, %r182, 2000;
	add.s32 	%r181, %r181, 2000;
	add.s32 	%r180, %r180, 2000;
	add.s32 	%r179, %r179, 2000;
	add.s32 	%r178, %r178, 2000;
	add.s32 	%r177, %r177, 2000;
	add.s32 	%r176, %r176, 2000;
	add.s32 	%r175, %r175, 2000;
	add.s32 	%r174, %r174, 25;
	add.s32 	%r173, %r173, 25;
	add.s64 	%rd69, %rd69, 100;
	setp.ne.s32 	%p3, %r194, 8;
	@%p3 bra 	$L__BB0_1;
	ld.param.u64 	%rd68, [my_kernel_kernel0_param_2];
	cvta.to.global.u64 	%rd60, %rd7;
	cvta.to.global.u64 	%rd61, %rd8;
	cvta.to.global.u64 	%rd62, %rd68;
	add.s32 	%r167, %r6, %r27;
	mul.wide.u16 	%r168, %rs1, 6000;
	mul.lo.s16 	%rs23, %rs2, 80;
	cvt.u32.u16 	%r169, %rs23;
	mad.lo.s32 	%r170, %r2, 400, %r167;
	add.s32 	%r171, %r170, %r168;
	add.s32 	%r172, %r171, %r169;
	mul.wide.u32 	%rd63, %r167, 4;
	add.s64 	%rd64, %rd60, %rd63;
	ld.global.nc.f32 	%f537, [%rd64];
	add.f32 	%f538, %f578, %f537;
	mul.wide.u32 	%rd65, %r172, 4;
	add.s64 	%rd66, %rd61, %rd65;
	ld.global.nc.f32 	%f539, [%rd66];
	add.f32 	%f540, %f538, %f539;
	add.s64 	%rd67, %rd62, %rd65;
	st.global.f32 	[%rd67], %f540;
	ld.global.nc.f32 	%f541, [%rd64+4];
	add.f32 	%f542, %f577, %f541;
	ld.global.nc.f32 	%f543, [%rd66+4];
	add.f32 	%f544, %f542, %f543;
	st.global.f32 	[%rd67+4], %f544;
	add.f32 	%f545, %f576, %f537;
	ld.global.nc.f32 	%f546, [%rd66+4800];
	add.f32 	%f547, %f545, %f546;
	st.global.f32 	[%rd67+4800], %f547;
	add.f32 	%f548, %f575, %f541;
	ld.global.nc.f32 	%f549, [%rd66+4804];
	add.f32 	%f550, %f548, %f549;
	st.global.f32 	[%rd67+4804], %f550;
	add.f32 	%f551, %f574, %f537;
	ld.global.nc.f32 	%f552, [%rd66+9600];
	add.f32 	%f553, %f551, %f552;
	st.global.f32 	[%rd67+9600], %f553;
	add.f32 	%f554, %f573, %f541;
	ld.global.nc.f32 	%f555, [%rd66+9604];
	add.f32 	%f556, %f554, %f555;
	st.global.f32 	[%rd67+9604], %f556;
	add.f32 	%f557, %f572, %f537;
	ld.global.nc.f32 	%f558, [%rd66+14400];
	add.f32 	%f559, %f557, %f558;
	st.global.f32 	[%rd67+14400], %f559;
	add.f32 	%f560, %f571, %f541;
	ld.global.nc.f32 	%f561, [%rd66+14404];
	add.f32 	%f562, %f560, %f561;
	st.global.f32 	[%rd67+14404], %f562;
	add.f32 	%f563, %f570, %f537;
	ld.global.nc.f32 	%f564, [%rd66+19200];
	add.f32 	%f565, %f563, %f564;
	st.global.f32 	[%rd67+19200], %f565;
	add.f32 	%f566, %f569, %f541;
	ld.global.nc.f32 	%f567, [%rd66+19204];
	add.f32 	%f568, %f566, %f567;
	st.global.f32 	[%rd67+19204], %f568;
	ret;

}


// ===== COMPILED SASS (sm_100) =====

	.target	sm_100

	.elftype	@"ET_EXEC"


//--------------------- .note.nv.tkinfo           --------------------------
	.section	.note.nv.tkinfo,"",@"SHT_NOTE"
	.sectionflags	@"SHF_NOTE_NV_TKINFO"
	.tkinfo
        /*0018*/ 	.word	0x00000002
        /*0030*/ 	.string	""
        /*0030*/ 	.string	"ptxas"
        /*0030*/ 	.string	"Cuda compilation tools, release 13.0, V13.0.88"
        /*0030*/ 	.string	"Build cuda_13.0.r13.0/compiler.36424714_0"
        /*0030*/ 	.string	"-arch sm_100 -m 64 "



//--------------------- .note.nv.cuinfo           --------------------------
	.section	.note.nv.cuinfo,"",@"SHT_NOTE"
	.sectionflags	@"SHF_NOTE_NV_CUINFO"
        /*0018*/ 	.short	0x0002
        /*001a*/ 	.short	0x0064
        /*001c*/ 	.short	0x0082
	.zero		2


//--------------------- .nv.info                  --------------------------
	.section	.nv.info,"",@"SHT_CUDA_INFO"
	.align	4


	//----- nvinfo : EIATTR_REGCOUNT
	.align		4
        /*0000*/ 	.byte	0x04, 0x2f
        /*0002*/ 	.short	(.L_1 - .L_0)
	.align		4
.L_0:
        /*0004*/ 	.word	index@(my_kernel_kernel0)
        /*0008*/ 	.word	0x00000038


	//----- nvinfo : EIATTR_FRAME_SIZE
	.align		4
.L_1:
        /*000c*/ 	.byte	0x04, 0x11
        /*000e*/ 	.short	(.L_3 - .L_2)
	.align		4
.L_2:
        /*0010*/ 	.word	index@(my_kernel_kernel0)
        /*0014*/ 	.word	0x00000000


	//----- nvinfo : EIATTR_MIN_STACK_SIZE
	.align		4
.L_3:
        /*0018*/ 	.byte	0x04, 0x12
        /*001a*/ 	.short	(.L_5 - .L_4)
	.align		4
.L_4:
        /*001c*/ 	.word	index@(my_kernel_kernel0)
        /*0020*/ 	.word	0x00000000
.L_5:


//--------------------- .nv.compat                --------------------------
	.section	.nv.compat,"",@"SHT_CUDA_COMPAT_INFO"
	.align	4
        /*0000*/ 	.byte	0x02, 0x09, 0x00, 0x00, 0x02, 0x02, 0x01, 0x00, 0x02, 0x05, 0x05, 0x00, 0x03, 0x07, 0x01, 0x01
        /*0010*/ 	.byte	0x02, 0x03, 0x00, 0x00, 0x02, 0x06, 0x01, 0x00, 0x04, 0x0b, 0x08, 0x00, 0x09, 0x00, 0x00, 0x00
        /*0020*/ 	.byte	0x00, 0x00, 0x00, 0x00


//--------------------- .nv.info.my_kernel_kernel0 --------------------------
	.section	.nv.info.my_kernel_kernel0,"",@"SHT_CUDA_INFO"
	.sectionflags	@""
	.align	4


	//----- nvinfo : EIATTR_CUDA_API_VERSION
	.align		4
        /*0000*/ 	.byte	0x04, 0x37
        /*0002*/ 	.short	(.L_7 - .L_6)
.L_6:
        /*0004*/ 	.word	0x00000082


	//----- nvinfo : EIATTR_KPARAM_INFO
	.align		4
.L_7:
        /*0008*/ 	.byte	0x04, 0x17
        /*000a*/ 	.short	(.L_9 - .L_8)
.L_8:
        /*000c*/ 	.word	0x00000000
        /*0010*/ 	.short	0x0004
        /*0012*/ 	.short	0x0020
        /*0014*/ 	.byte	0x00, 0xf5, 0x21, 0x00


	//----- nvinfo : EIATTR_KPARAM_INFO
	.align		4
.L_9:
        /*0018*/ 	.byte	0x04, 0x17
        /*001a*/ 	.short	(.L_11 - .L_10)
.L_10:
        /*001c*/ 	.word	0x00000000
        /*0020*/ 	.short	0x0003
        /*0022*/ 	.short	0x0018
        /*0024*/ 	.byte	0x00, 0xf5, 0x21, 0x00


	//----- nvinfo : EIATTR_KPARAM_INFO
	.align		4
.L_11:
        /*0028*/ 	.byte	0x04, 0x17
        /*002a*/ 	.short	(.L_13 - .L_12)
.L_12:
        /*002c*/ 	.word	0x00000000
        /*0030*/ 	.short	0x0002
        /*0032*/ 	.short	0x0010
        /*0034*/ 	.byte	0x00, 0xf5, 0x21, 0x00


	//----- nvinfo : EIATTR_KPARAM_INFO
	.align		4
.L_13:
        /*0038*/ 	.byte	0x04, 0x17
        /*003a*/ 	.short	(.L_15 - .L_14)
.L_14:
        /*003c*/ 	.word	0x00000000
        /*0040*/ 	.short	0x0001
        /*0042*/ 	.short	0x0008
        /*0044*/ 	.byte	0x00, 0xf5, 0x21, 0x00


	//----- nvinfo : EIATTR_KPARAM_INFO
	.align		4
.L_15:
        /*0048*/ 	.byte	0x04, 0x17
        /*004a*/ 	.short	(.L_17 - .L_16)
.L_16:
        /*004c*/ 	.word	0x00000000
        /*0050*/ 	.short	0x0000
        /*0052*/ 	.short	0x0000
        /*0054*/ 	.byte	0x00, 0xf5, 0x21, 0x00


	//----- nvinfo : EIATTR_SPARSE_MMA_MASK
	.align		4
.L_17:
        /*0058*/ 	.byte	0x03, 0x50
        /*005a*/ 	.short	0x0000


	//----- nvinfo : EIATTR_MAXREG_COUNT
	.align		4
        /*005c*/ 	.byte	0x03, 0x1b
        /*005e*/ 	.short	0x00ff


	//----- nvinfo : EIATTR_NUM_BARRIERS
	.align		4
        /*0060*/ 	.byte	0x02, 0x4c
        /*0062*/ 	.byte	0x01
	.zero		1


	//----- nvinfo : EIATTR_MERCURY_ISA_VERSION
	.align		4
        /*0064*/ 	.byte	0x03, 0x5f
        /*0066*/ 	.short	0x0101


	//----- nvinfo : EIATTR_VRC_CTA_INIT_COUNT
	.align		4
        /*0068*/ 	.byte	0x02, 0x4a
	.zero		1
	.zero		1


	//----- nvinfo : EIATTR_EXIT_INSTR_OFFSETS
	.align		4
        /*006c*/ 	.byte	0x04, 0x1c
        /*006e*/ 	.short	(.L_19 - .L_18)


	//   ....[0]....
.L_18:
        /*0070*/ 	.word	0x00003890


	//----- nvinfo : EIATTR_CRS_STACK_SIZE
	.align		4
.L_19:
        /*0074*/ 	.byte	0x04, 0x1e
        /*0076*/ 	.short	(.L_21 - .L_20)
.L_20:
        /*0078*/ 	.word	0x00000000


	//----- nvinfo : EIATTR_CBANK_PARAM_SIZE
	.align		4
.L_21:
        /*007c*/ 	.byte	0x03, 0x19
        /*007e*/ 	.short	0x0028


	//----- nvinfo : EIATTR_PARAM_CBANK
	.align		4
        /*0080*/ 	.byte	0x04, 0x0a
        /*0082*/ 	.short	(.L_23 - .L_22)
	.align		4
.L_22:
        /*0084*/ 	.word	index@(.nv.constant0.my_kernel_kernel0)
        /*0088*/ 	.short	0x0380
        /*008a*/ 	.short	0x0028


	//----- nvinfo : EIATTR_SW_WAR
	.align		4
.L_23:
        /*008c*/ 	.byte	0x04, 0x36
        /*008e*/ 	.short	(.L_25 - .L_24)
.L_24:
        /*0090*/ 	.word	0x00000008
.L_25:


//--------------------- .nv.callgraph             --------------------------
	.section	.nv.callgraph,"",@"SHT_CUDA_CALLGRAPH"
	.align	4
	.sectionentsize	8
	.align		4
        /*0000*/ 	.word	0x00000000
	.align		4
        /*0004*/ 	.word	0xffffffff
	.align		4
        /*0008*/ 	.word	0x00000000
	.align		4
        /*000c*/ 	.word	0xfffffffe
	.align		4
        /*0010*/ 	.word	0x00000000
	.align		4
        /*0014*/ 	.word	0xfffffffd
	.align		4
        /*0018*/ 	.word	0x00000000
	.align		4
        /*001c*/ 	.word	0xfffffffc


//--------------------- .text.my_kernel_kernel0   --------------------------
	.section	.text.my_kernel_kernel0,"ax",@progbits
	.align	128
        .global         my_kernel_kernel0
        .type           my_kernel_kernel0,@function
        .size           my_kernel_kernel0,(.L_x_4 - my_kernel_kernel0)
        .other          my_kernel_kernel0,@"STO_CUDA_ENTRY STV_DEFAULT"
my_kernel_kernel0:
.text.my_kernel_kernel0:
[----:B------:R-:W0:Y:S01]  /*0000*/  LDC R1, c[0x0][0x37c] ;  /* 0x0000df00ff017b82 */ /* 0x000e220000000800 */
[----:B------:R-:W1:Y:S07]  /*0010*/  S2R R0, SR_TID.X ;  /* 0x0000000000007919 */ /* 0x000e6e0000002100 */
[----:B------:R-:W2:Y:S01]  /*0020*/  S2UR UR6, SR_CTAID.X ;  /* 0x00000000000679c3 */ /* 0x000ea20000002500 */
[----:B------:R-:W-:Y:S01]  /*0030*/  UMOV UR7, 0x3340 ;  /* 0x0000334000077882 */ /* 0x000fe20000000000 */
[----:B------:R-:W-:Y:S01]  /*0040*/  HFMA2 R22, -RZ, RZ, 0, -0.12158203125 ;  /* 0x0000afc8ff167431 */ /* 0x000fe200000001ff */
[----:B------:R-:W-:Y:S01]  /*0050*/  MOV R23, 0xffc8 ;  /* 0x0000ffc800177802 */ /* 0x000fe20000000f00 */
[----:B------:R-:W3:Y:S01]  /*0060*/  LDCU.64 UR10, c[0x0][0x380] ;  /* 0x00007000ff0a77ac */ /* 0x000ee20008000a00 */
[----:B------:R-:W-:Y:S01]  /*0070*/  MOV R3, UR7 ;  /* 0x0000000700037c02 */ /* 0x000fe20008000f00 */
[----:B------:R-:W-:Y:S01]  /*0080*/  HFMA2 R46, -RZ, RZ, 0, 0 ;  /* 0x00000000ff2e7431 */ /* 0x000fe200000001ff */
[----:B0-----:R-:W-:Y:S01]  /*0090*/  PRMT R4, R1, 0x3340, R1 ;  /* 0x0000334001047816 */ /* 0x001fe20000000001 */
[----:B------:R-:W0:Y:S01]  /*00a0*/  S2UR UR8, SR_CgaCtaId ;  /* 0x00000000000879c3 */ /* 0x000e220000008800 */
[----:B------:R-:W-:Y:S01]  /*00b0*/  HFMA2 R48, -RZ, RZ, 0, 0 ;  /* 0x00000000ff307431 */ /* 0x000fe200000001ff */
[----:B------:R-:W-:-:S02]  /*00c0*/  CS2R R38, SRZ ;  /* 0x0000000000267805 */ /* 0x000fc4000001ff00 */
[----:B------:R-:W-:Y:S02]  /*00d0*/  CS2R R44, SRZ ;  /* 0x00000000002c7805 */ /* 0x000fe4000001ff00 */
[----:B------:R-:W-:Y:S02]  /*00e0*/  CS2R R36, SRZ ;  /* 0x0000000000247805 */ /* 0x000fe4000001ff00 */
[----:B------:R-:W-:Y:S01]  /*00f0*/  MOV R41, RZ ;  /* 0x000000ff00297202 */ /* 0x000fe20000000f00 */
[----:B--2---:R-:W-:-:S04]  /*0100*/  UIMAD.WIDE.U32 UR4, UR6, 0x66666667, URZ ;  /* 0x66666667060478a5 */ /* 0x004fc8000f8e00ff */
[----:B------:R-:W-:Y:S01]  /*0110*/  USHF.R.U32.HI UR5, URZ, 0x3, UR5 ;  /* 0x00000003ff057899 */ /* 0x000fe20008011605 */
[----:B-1----:R-:W-:-:S03]  /*0120*/  IADD3 R2, PT, PT, R0, 0x78, RZ ;  /* 0x0000007800027810 */ /* 0x002fc60007ffe0ff */
[----:B------:R-:W-:Y:S01]  /*0130*/  UIMAD UR4, UR5, -0x14, UR6 ;  /* 0xffffffec050478a4 */ /* 0x000fe2000f8e0206 */
[C---:B------:R-:W-:Y:S01]  /*0140*/  IMAD R10, R0.reuse, 0x19, RZ ;  /* 0x00000019000a7824 */ /* 0x040fe200078e02ff */
[----:B------:R-:W-:Y:S01]  /*0150*/  LOP3.LUT R11, R0, 0x2, RZ, 0x3c, !PT ;  /* 0x00000002000b7812 */ /* 0x000fe200078e3cff */
[----:B------:R-:W-:Y:S01]  /*0160*/  UIMAD UR9, UR5, 0x3e8, URZ ;  /* 0x000003e8050978a4 */ /* 0x000fe2000f8e02ff */
[----:B------:R-:W-:Y:S01]  /*0170*/  LOP3.LUT R2, R2, 0xffff, RZ, 0xc0, !PT ;  /* 0x0000ffff02027812 */ /* 0x000fe200078ec0ff */
[----:B------:R-:W-:Y:S01]  /*0180*/  USHF.L.U32 UR6, UR4, 0x2, URZ ;  /* 0x0000000204067899 */ /* 0x000fe200080006ff */
[----:B------:R-:W-:Y:S02]  /*0190*/  SHF.R.U32.HI R9, RZ, 0x2, R10 ;  /* 0x00000002ff097819 */ /* 0x000fe4000001160a */
[----:B------:R-:W-:Y:S01]  /*01a0*/  IADD3 R5, PT, PT, R10, 0xa, RZ ;  /* 0x0000000a0a057810 */ /* 0x000fe20007ffe0ff */
[----:B------:R-:W-:Y:S01]  /*01b0*/  IMAD R2, R2, 0x36a, RZ ;  /* 0x0000036a02027824 */ /* 0x000fe200078e02ff */
[----:B------:R-:W-:Y:S01]  /*01c0*/  IADD3 R7, PT, PT, R10, 0x12, RZ ;  /* 0x000000120a077810 */ /* 0x000fe20007ffe0ff */
[----:B------:R-:W-:Y:S01]  /*01d0*/  UMOV UR4, 0x197d ;  /* 0x0000197d00047882 */ /* 0x000fe20000000000 */
[----:B------:R-:W-:-:S02]  /*01e0*/  IADD3 R6, PT, PT, R0, UR6, RZ ;  /* 0x0000000600067c10 */ /* 0x000fc4000fffe0ff */
[----:B------:R-:W-:Y:S02]  /*01f0*/  SHF.R.U32.HI R2, RZ, 0x10, R2 ;  /* 0x00000010ff027819 */ /* 0x000fe40000011602 */
[----:B------:R-:W-:Y:S01]  /*0200*/  LOP3.LUT R14, R0, 0xffff, RZ, 0xc0, !PT ;  /* 0x0000ffff000e7812 */ /* 0x000fe200078ec0ff */
[----:B------:R-:W-:Y:S01]  /*0210*/  IMAD R9, R9, 0x50, R6 ;  /* 0x0000005009097824 */ /* 0x000fe200078e0206 */
[----:B------:R-:W-:Y:S02]  /*0220*/  PRMT R23, R23, 0x3340, R2 ;  /* 0x0000334017177816 */ /* 0x000fe40000000002 */
[----:B------:R-:W-:Y:S01]  /*0230*/  PRMT R3, R2, R3, 0x19 ;  /* 0x0000001902037416 */ /* 0x000fe20000000003 */
[C---:B------:R-:W-:Y:S01]  /*0240*/  IMAD R26, R14.reuse, 0x3334, RZ ;  /* 0x000033340e1a7824 */ /* 0x040fe200078e02ff */
[----:B------:R-:W-:Y:S01]  /*0250*/  MOV R2, 0x753 ;  /* 0x0000075300027802 */ /* 0x000fe20000000f00 */
[----:B------:R-:W-:Y:S01]  /*0260*/  IMAD R24, R14, 0x199a, RZ ;  /* 0x0000199a0e187824 */ /* 0x000fe200078e02ff */
[----:B------:R-:W-:-:S02]  /*0270*/  PRMT R23, R23, 0x5410, R4 ;  /* 0x0000541017177816 */ /* 0x000fc40000000004 */
[----:B------:R-:W-:Y:S02]  /*0280*/  PRMT R22, R2, 0x5410, R22 ;  /* 0x0000541002167816 */ /* 0x000fe40000000016 */
[----:B------:R-:W-:Y:S02]  /*0290*/  PRMT R2, R3, 0x5410, R4 ;  /* 0x0000541003027816 */ /* 0x000fe40000000004 */
[C---:B------:R-:W-:Y:S02]  /*02a0*/  IADD3 R3, PT, PT, R10.reuse, 0x2, RZ ;  /* 0x000000020a037810 */ /* 0x040fe40007ffe0ff */
[C---:B------:R-:W-:Y:S02]  /*02b0*/  IADD3 R4, PT, PT, R10.reuse, 0x6, RZ ;  /* 0x000000060a047810 */ /* 0x040fe40007ffe0ff */
[----:B------:R-:W-:Y:S02]  /*02c0*/  IADD3 R6, PT, PT, R10, 0xe, RZ ;  /* 0x0000000e0a067810 */ /* 0x000fe40007ffe0ff */
[----:B------:R-:W-:-:S02]  /*02d0*/  SHF.R.U32.HI R3, RZ, 0x2, R3 ;  /* 0x00000002ff037819 */ /* 0x000fc40000011603 */
[----:B------:R-:W-:Y:S02]  /*02e0*/  IADD3 R20, PT, PT, R11, UR6, RZ ;  /* 0x000000060b147c10 */ /* 0x000fe4000fffe0ff */
[C---:B------:R-:W-:Y:S02]  /*02f0*/  IADD3 R8, PT, PT, R10.reuse, 0x16, RZ ;  /* 0x000000160a087810 */ /* 0x040fe40007ffe0ff */
[----:B------:R-:W-:Y:S01]  /*0300*/  SHF.R.U32.HI R5, RZ, 0x2, R5 ;  /* 0x00000002ff057819 */ /* 0x000fe20000011605 */
[----:B------:R-:W-:Y:S01]  /*0310*/  IMAD R15, R3, 0x50, R20 ;  /* 0x00000050030f7824 */ /* 0x000fe200078e0214 */
[----:B------:R-:W-:Y:S02]  /*0320*/  SHF.R.U32.HI R7, RZ, 0x2, R7 ;  /* 0x00000002ff077819 */ /* 0x000fe40000011607 */
[----:B------:R-:W-:Y:S01]  /*0330*/  SHF.R.U32.HI R13, RZ, 0x2, R4 ;  /* 0x00000002ff0d7819 */ /* 0x000fe20000011604 */
[----:B------:R-:W-:Y:S01]  /*0340*/  IMAD R17, R5, 0x50, R20 ;  /* 0x0000005005117824 */ /* 0x000fe200078e0214 */
[----:B------:R-:W-:Y:S01]  /*0350*/  SHF.R.U32.HI R11, RZ, 0x2, R6 ;  /* 0x00000002ff0b7819 */ /* 0x000fe20000011606 */
[----:B------:R-:W-:Y:S01]  /*0360*/  IMAD R19, R7, 0x50, R20 ;  /* 0x0000005007137824 */ /* 0x000fe200078e0214 */
[----:B------:R-:W-:Y:S01]  /*0370*/  SHF.R.U32.HI R21, RZ, 0x2, R8 ;  /* 0x00000002ff157819 */ /* 0x000fe20000011608 */
[--C-:B------:R-:W-:Y:S01]  /*0380*/  IMAD R16, R13, 0x50, R20.reuse ;  /* 0x000000500d107824 */ /* 0x100fe200078e0214 */
[C---:B------:R-:W-:Y:S01]  /*0390*/  IADD3 R3, PT, PT, R10.reuse, 0x1, RZ ;  /* 0x000000010a037810 */ /* 0x040fe20007ffe0ff */
[--C-:B------:R-:W-:Y:S01]  /*03a0*/  IMAD R18, R11, 0x50, R20.reuse ;  /* 0x000000500b127824 */ /* 0x100fe200078e0214 */
[----:B------:R-:W-:Y:S01]  /*03b0*/  MOV R12, UR6 ;  /* 0x00000006000c7c02 */ /* 0x000fe20008000f00 */
[----:B------:R-:W-:Y:S01]  /*03c0*/  IMAD R20, R21, 0x50, R20 ;  /* 0x0000005015147824 */ /* 0x000fe200078e0214 */
[----:B------:R-:W-:-:S02]  /*03d0*/  IADD3 R4, PT, PT, R10, 0x5, RZ ;  /* 0x000000050a047810 */ /* 0x000fc40007ffe0ff */
[C---:B------:R-:W-:Y:S02]  /*03e0*/  IADD3 R5, PT, PT, R10.reuse, 0x9, RZ ;  /* 0x000000090a057810 */ /* 0x040fe40007ffe0ff */
[C---:B------:R-:W-:Y:S02]  /*03f0*/  IADD3 R6, PT, PT, R10.reuse, 0xd, RZ ;  /* 0x0000000d0a067810 */ /* 0x040fe40007ffe0ff */
[C---:B------:R-:W-:Y:S02]  /*0400*/  IADD3 R7, PT, PT, R10.reuse, 0x11, RZ ;  /* 0x000000110a077810 */ /* 0x040fe40007ffe0ff */
[----:B------:R-:W-:Y:S02]  /*0410*/  IADD3 R8, PT, PT, R10, 0x15, RZ ;  /* 0x000000150a087810 */ /* 0x000fe40007ffe0ff */
[----:B------:R-:W-:Y:S02]  /*0420*/  LOP3.LUT R12, R12, 0x3, R3, 0xf8, !PT ;  /* 0x000000030c0c7812 */ /* 0x000fe400078ef803 */
[----:B------:R-:W-:-:S02]  /*0430*/  SHF.R.U32.HI R26, RZ, 0x10, R26 ;  /* 0x00000010ff1a7819 */ /* 0x000fc4000001161a */
[----:B------:R-:W-:Y:S02]  /*0440*/  SHF.R.U32.HI R3, RZ, 0x2, R3 ;  /* 0x00000002ff037819 */ /* 0x000fe40000011603 */
[----:B------:R-:W-:Y:S02]  /*0450*/  SHF.R.U32.HI R11, RZ, 0x2, R4 ;  /* 0x00000002ff0b7819 */ /* 0x000fe40000011604 */
[----:B------:R-:W-:Y:S01]  /*0460*/  SHF.R.U32.HI R5, RZ, 0x2, R5 ;  /* 0x00000002ff057819 */ /* 0x000fe20000011605 */
[----:B------:R-:W-:Y:S01]  /*0470*/  IMAD R3, R3, 0x50, R12 ;  /* 0x0000005003037824 */ /* 0x000fe200078e020c */
[----:B------:R-:W-:Y:S01]  /*0480*/  SHF.R.U32.HI R13, RZ, 0x2, R6 ;  /* 0x00000002ff0d7819 */ /* 0x000fe20000011606 */
[--C-:B------:R-:W-:Y:S01]  /*0490*/  IMAD R4, R11, 0x50, R12.reuse ;  /* 0x000000500b047824 */ /* 0x100fe200078e020c */
[----:B------:R-:W-:Y:S01]  /*04a0*/  SHF.R.U32.HI R7, RZ, 0x2, R7 ;  /* 0x00000002ff077819 */ /* 0x000fe20000011607 */
[----:B------:R-:W-:Y:S01]  /*04b0*/  IMAD R5, R5, 0x50, R12 ;  /* 0x0000005005057824 */ /* 0x000fe200078e020c */
[----:B------:R-:W-:Y:S01]  /*04c0*/  SHF.R.U32.HI R21, RZ, 0x2, R8 ;  /* 0x00000002ff157819 */ /* 0x000fe20000011608 */
[--C-:B------:R-:W-:Y:S01]  /*04d0*/  IMAD R6, R13, 0x50, R12.reuse ;  /* 0x000000500d067824 */ /* 0x100fe200078e020c */
[----:B------:R-:W-:Y:S01]  /*04e0*/  PRMT R25, R26, 0x9910, RZ ;  /* 0x000099101a197816 */ /* 0x000fe200000000ff */
[--C-:B------:R-:W-:Y:S01]  /*04f0*/  IMAD R7, R7, 0x50, R12.reuse ;  /* 0x0000005007077824 */ /* 0x100fe200078e020c */
[C---:B------:R-:W-:Y:S01]  /*0500*/  IADD3 R11, PT, PT, R10.reuse, 0x3, RZ ;  /* 0x000000030a0b7810 */ /* 0x040fe20007ffe0ff */
[----:B------:R-:W-:Y:S01]  /*0510*/  IMAD R8, R21, 0x50, R12 ;  /* 0x0000005015087824 */ /* 0x000fe200078e020c */
[----:B------:R-:W-:-:S02]  /*0520*/  IADD3 R12, PT, PT, R10, 0x7, RZ ;  /* 0x000000070a0c7810 */ /* 0x000fc40007ffe0ff */
[C---:B------:R-:W-:Y:S02]  /*0530*/  IADD3 R13, PT, PT, R10.reuse, 0xb, RZ ;  /* 0x0000000b0a0d7810 */ /* 0x040fe40007ffe0ff */
[C---:B------:R-:W-:Y:S02]  /*0540*/  IADD3 R14, PT, PT, R10.reuse, 0xf, RZ ;  /* 0x0000000f0a0e7810 */ /* 0x040fe40007ffe0ff */
[C---:B------:R-:W-:Y:S02]  /*0550*/  IADD3 R21, PT, PT, R10.reuse, 0x13, RZ ;  /* 0x000000130a157810 */ /* 0x040fe40007ffe0ff */
[----:B------:R-:W-:Y:S02]  /*0560*/  IADD3 R27, PT, PT, R10, 0x17, RZ ;  /* 0x000000170a1b7810 */ /* 0x000fe40007ffe0ff */
[----:B------:R-:W-:Y:S02]  /*0570*/  MOV R10, R25 ;  /* 0x00000019000a7202 */ /* 0x000fe40000000f00 */
[----:B------:R-:W-:-:S02]  /*0580*/  MOV R28, UR6 ;  /* 0x00000006001c7c02 */ /* 0x000fc40008000f00 */
[----:B------:R-:W-:Y:S02]  /*0590*/  LEA R10, R10, R10, 0x2 ;  /* 0x0000000a0a0a7211 */ /* 0x000fe400078e10ff */
[----:B------:R-:W-:Y:S02]  /*05a0*/  SHF.R.U32.HI R24, RZ, 0x10, R24 ;  /* 0x00000010ff187819 */ /* 0x000fe40000011618 */
[--C-:B------:R-:W-:Y:S02]  /*05b0*/  LOP3.LUT R28, R28, 0x3, R11.reuse, 0xf8, !PT ;  /* 0x000000031c1c7812 */ /* 0x100fe400078ef80b */
[----:B------:R-:W-:Y:S02]  /*05c0*/  SHF.R.U32.HI R11, RZ, 0x2, R11 ;  /* 0x00000002ff0b7819 */ /* 0x000fe4000001160b */
[----:B------:R-:W-:Y:S02]  /*05d0*/  SHF.R.U32.HI R13, RZ, 0x2, R13 ;  /* 0x00000002ff0d7819 */ /* 0x000fe4000001160d */
[----:B------:R-:W-:-:S02]  /*05e0*/  SHF.R.U32.HI R21, RZ, 0x2, R21 ;  /* 0x00000002ff157819 */ /* 0x000fc40000011615 */
[----:B------:R-:W-:Y:S02]  /*05f0*/  IADD3 R10, PT, PT, RZ, -R10, RZ ;  /* 0x8000000aff0a7210 */ /* 0x000fe40007ffe0ff */
[----:B------:R-:W-:Y:S01]  /*0600*/  SHF.R.U32.HI R29, RZ, 0x2, R12 ;  /* 0x00000002ff1d7819 */ /* 0x000fe2000001160c */
[----:B------:R-:W-:Y:S01]  /*0610*/  IMAD R12, R13, 0x50, R28 ;  /* 0x000000500d0c7824 */ /* 0x000fe200078e021c */
[----:B------:R-:W-:Y:S01]  /*0620*/  SHF.R.U32.HI R31, RZ, 0x2, R14 ;  /* 0x00000002ff1f7819 */ /* 0x000fe2000001160e */
[--C-:B------:R-:W-:Y:S01]  /*0630*/  IMAD R14, R21, 0x50, R28.reuse ;  /* 0x00000050150e7824 */ /* 0x100fe200078e021c */
[----:B------:R-:W-:Y:S02]  /*0640*/  SHF.R.U32.HI R33, RZ, 0x2, R27 ;  /* 0x00000002ff217819 */ /* 0x000fe4000001161b */
[----:B------:R-:W-:Y:S01]  /*0650*/  PRMT R30, R24, 0x9910, RZ ;  /* 0x00009910181e7816 */ /* 0x000fe200000000ff */
[--C-:B------:R-:W-:Y:S01]  /*0660*/  IMAD R13, R31, 0x50, R28.reuse ;  /* 0x000000501f0d7824 */ /* 0x100fe200078e021c */
[----:B------:R-:W-:Y:S01]  /*0670*/  IADD3 R25, PT, PT, R26, 0x9, RZ ;  /* 0x000000091a197810 */ /* 0x000fe20007ffe0ff */
[--C-:B------:R-:W-:Y:S01]  /*0680*/  IMAD R21, R33, 0x50, R28.reuse ;  /* 0x0000005021157824 */ /* 0x100fe200078e021c */
[----:B------:R-:W-:Y:S01]  /*0690*/  PRMT R35, R10, 0x7710, RZ ;  /* 0x000077100a237816 */ /* 0x000fe200000000ff */
[--C-:B------:R-:W-:Y:S01]  /*06a0*/  IMAD R10, R11, 0x50, R28.reuse ;  /* 0x000000500b0a7824 */ /* 0x100fe200078e021c */
[----:B------:R-:W-:Y:S01]  /*06b0*/  LOP3.LUT R27, R25, 0xff, RZ, 0xc0, !PT ;  /* 0x000000ff191b7812 */ /* 0x000fe200078ec0ff */
[----:B------:R-:W-:Y:S01]  /*06c0*/  IMAD R11, R29, 0x50, R28 ;  /* 0x000000501d0b7824 */ /* 0x000fe200078e021c */
[----:B------:R-:W-:Y:S01]  /*06d0*/  IADD3 R31, PT, PT, R35, R0, RZ ;  /* 0x00000000231f7210 */ /* 0x000fe20007ffe0ff */
[----:B------:R-:W-:-:S02]  /*06e0*/  IMAD R28, R30, 0xa, RZ ;  /* 0x0000000a1e1c7824 */ /* 0x000fc400078e02ff */
[----:B------:R-:W-:Y:S02]  /*06f0*/  HFMA2 R33, -RZ, RZ, 0, 0.00023555755615234375 ;  /* 0x00000bb8ff217431 */ /* 0x000fe400000001ff */
[----:B------:R-:W-:Y:S01]  /*0700*/  IMAD R27, R27, 0x89, RZ ;  /* 0x000000891b1b7824 */ /* 0x000fe200078e02ff */
[----:B------:R-:W-:Y:S02]  /*0710*/  PRMT R32, R26, 0x5410, R31 ;  /* 0x000054101a207816 */ /* 0x000fe4000000001f */
[----:B------:R-:W-:Y:S02]  /*0720*/  IADD3 R30, PT, PT, RZ, -R28, RZ ;  /* 0x8000001cff1e7210 */ /* 0x000fe40007ffe0ff */
[----:B------:R-:W-:Y:S02]  /*0730*/  PRMT R28, R31, 0x7610, R22 ;  /* 0x000076101f1c7816 */ /* 0x000fe40000000016 */
[----:B------:R-:W-:-:S03]  /*0740*/  SHF.R.U32.HI R29, RZ, 0xb, R27 ;  /* 0x0000000bff1d7819 */ /* 0x000fc6000001161b */
[----:B------:R-:W-:Y:S01]  /*0750*/  IDP.2A.LO.U16.U8 R27, R28, R23, RZ ;  /* 0x000000171c1b7226 */ /* 0x000fe200000010ff */
[----:B------:R-:W-:Y:S02]  /*0760*/  PRMT R23, R30, 0x7710, RZ ;  /* 0x000077101e177816 */ /* 0x000fe400000000ff */
[----:B------:R-:W-:Y:S01]  /*0770*/  PRMT R34, R29, 0x9910, RZ ;  /* 0x000099101d227816 */ /* 0x000fe200000000ff */
[----:B------:R-:W-:Y:S01]  /*0780*/  IMAD R29, R26, R33, UR9 ;  /* 0x000000091a1d7e24 */ /* 0x000fe2000f8e0221 */
[----:B------:R-:W-:Y:S02]  /*0790*/  IADD3 R28, PT, PT, R0, 0xf0, RZ ;  /* 0x000000f0001c7810 */ /* 0x000fe40007ffe0ff */
[----:B------:R-:W-:Y:S02]  /*07a0*/  IADD3 R23, PT, PT, R23, R0, RZ ;  /* 0x0000000017177210 */ /* 0x000fe40007ffe0ff */
[----:B------:R-:W-:Y:S02]  /*07b0*/  LOP3.LUT R30, R31, 0xffff, RZ, 0xc0, !PT ;  /* 0x0000ffff1f1e7812 */ /* 0x000fe400078ec0ff */
[----:B------:R-:W-:-:S02]  /*07c0*/  LEA R26, R34, -R34, 0x4 ;  /* 0x80000022221a7211 */ /* 0x000fc400078e20ff */
[----:B------:R-:W-:Y:S01]  /*07d0*/  PRMT R33, R22, 0x5410, R31 ;  /* 0x0000541016217816 */ /* 0x000fe2000000001f */
[----:B------:R-:W-:Y:S01]  /*07e0*/  IMAD.HI.U32 R31, R28, 0x369d037, RZ ;  /* 0x0369d0371c1f7827 */ /* 0x000fe200078e00ff */
[----:B------:R-:W-:Y:S02]  /*07f0*/  LOP3.LUT R34, R23, 0xffff, RZ, 0xc0, !PT ;  /* 0x0000ffff17227812 */ /* 0x000fe400078ec0ff */
[----:B------:R-:W-:Y:S01]  /*0800*/  IADD3 R35, PT, PT, RZ, -R26, RZ ;  /* 0x8000001aff237210 */ /* 0x000fe20007ffe0ff */
[----:B------:R-:W-:Y:S01]  /*0810*/  IMAD.WIDE.U32 R22, R30, 0xc8, RZ ;  /* 0x000000c81e167825 */ /* 0x000fe200078e00ff */
[----:B------:R-:W-:Y:S02]  /*0820*/  SHF.R.U32.HI R26, RZ, 0x1, R34 ;  /* 0x00000001ff1a7819 */ /* 0x000fe40000011622 */
[----:B------:R-:W-:Y:S01]  /*0830*/  LOP3.LUT R28, R28, 0xffff, RZ, 0xc0, !PT ;  /* 0x0000ffff1c1c7812 */ /* 0x000fe200078ec0ff */
[----:B------:R-:W-:Y:S01]  /*0840*/  IDP.2A.LO.U16.U8 R33, R33, R2, RZ ;  /* 0x0000000221217226 */ /* 0x000fe200000010ff */
[----:B------:R-:W-:Y:S01]  /*0850*/  PRMT R2, R35, 0x7710, RZ ;  /* 0x0000771023027816 */ /* 0x000fe200000000ff */
[----:B------:R-:W-:Y:S01]  /*0860*/  IMAD.WIDE.U32 R22, R31, 0xafc8, R22 ;  /* 0x0000afc81f167825 */ /* 0x000fe200078e0016 */
[----:B------:R-:W-:-:S02]  /*0870*/  PRMT R31, R26, 0x9910, RZ ;  /* 0x000099101a1f7816 */ /* 0x000fc400000000ff */
[----:B------:R-:W-:Y:S01]  /*0880*/  IADD3 R25, PT, PT, R25, R2, RZ ;  /* 0x0000000219197210 */ /* 0x000fe20007ffe0ff */
[----:B------:R-:W-:Y:S01]  /*0890*/  IMAD R30, R30, 0xc8, R29 ;  /* 0x000000c81e1e7824 */ /* 0x000fe200078e021d */
[----:B------:R-:W-:Y:S01]  /*08a0*/  MOV R2, R31 ;  /* 0x0000001f00027202 */ /* 0x000fe20000000f00 */
[----:B------:R-:W-:Y:S01]  /*08b0*/  IMAD R26, R28, 0x36a, RZ ;  /* 0x0000036a1c1a7824 */ /* 0x000fe200078e02ff */
[----:B------:R-:W-:Y:S01]  /*08c0*/  IADD3 R35, P0, PT, R29, R22, RZ ;  /* 0x000000161d237210 */ /* 0x000fe20007f1e0ff */
[----:B------:R-:W-:Y:S01]  /*08d0*/  IDP.2A.LO.U16.U8 R29, R32, UR4, RZ ;  /* 0x00000004201d7c26 */ /* 0x000fe200080010ff */
[----:B------:R-:W-:Y:S01]  /*08e0*/  UMOV UR4, 0x400 ;  /* 0x0000040000047882 */ /* 0x000fe20000000000 */
[----:B------:R-:W-:Y:S01]  /*08f0*/  IMAD R22, R2, 0x19, RZ ;  /* 0x0000001902167824 */ /* 0x000fe200078e02ff */
[----:B------:R-:W-:Y:S01]  /*0900*/  IADD3.X R28, PT, PT, RZ, R23, RZ, P0, !PT ;  /* 0x00000017ff1c7210 */ /* 0x000fe200007fe4ff */
[----:B------:R-:W-:Y:S01]  /*0910*/  UIADD3 UR7, UPT, UPT, UR4, 0x7530, URZ ;  /* 0x0000753004077890 */ /* 0x000fe2000fffe0ff */
[----:B------:R-:W-:Y:S01]  /*0920*/  LOP3.LUT R2, R25, 0xff, RZ, 0xc0, !PT ;  /* 0x000000ff19027812 */ /* 0x000fe200078ec0ff */
[----:B0-----:R-:W-:Y:S01]  /*0930*/  ULEA UR4, UR8, UR4, 0x18 ;  /* 0x0000000408047291 */ /* 0x001fe2000f8ec0ff */
[----:B------:R-:W-:Y:S01]  /*0940*/  LOP3.LUT R23, R22, 0xffff, RZ, 0xc0, !PT ;  /* 0x0000ffff16177812 */ /* 0x000fe200078ec0ff */
[----:B------:R-:W-:Y:S01]  /*0950*/  ULEA UR7, UR8, UR7, 0x18 ;  /* 0x0000000708077291 */ /* 0x000fe2000f8ec0ff */
[C---:B---3--:R-:W-:Y:S01]  /*0960*/  LEA R34, P0, R35.reuse, UR10, 0x2 ;  /* 0x0000000a23227c11 */ /* 0x048fe2000f8010ff */
[----:B------:R-:W-:Y:S01]  /*0970*/  IMAD R27, R2, 0xbb8, R27 ;  /* 0x00000bb8021b7824 */ /* 0x000fe200078e021b */
[----:B------:R-:W-:Y:S01]  /*0980*/  SHF.L.U32 R22, R0, 0x1, RZ ;  /* 0x0000000100167819 */ /* 0x000fe200000006ff */
[----:B------:R-:W-:Y:S01]  /*0990*/  IMAD R32, R2, 0x7d, R33 ;  /* 0x0000007d02207824 */ /* 0x000fe200078e0221 */
[----:B------:R-:W-:Y:S01]  /*09a0*/  SHF.R.U32.HI R26, RZ, 0x10, R26 ;  /* 0x00000010ff1a7819 */ /* 0x000fe2000001161a */
[----:B------:R-:W-:Y:S01]  /*09b0*/  IMAD R2, R24, 0x271, R23 ;  /* 0x0000027118027824 */ /* 0x000fe200078e0217 */
[----:B------:R-:W-:Y:S01]  /*09c0*/  LEA.HI.X R35, R35, UR11, R28, 0x2, P0 ;  /* 0x0000000b23237c11 */ /* 0x000fe200080f141c */
[----:B------:R-:W0:Y:S01]  /*09d0*/  LDCU.64 UR10, c[0x0][0x358] ;  /* 0x00006b00ff0a77ac */ /* 0x000e220008000a00 */
[----:B------:R-:W-:Y:S01]  /*09e0*/  LOP3.LUT R22, R22, 0x2, RZ, 0xc0, !PT ;  /* 0x0000000216167812 */ /* 0x000fe200078ec0ff */
[----:B------:R-:W-:Y:S01]  /*09f0*/  IMAD R26, R26, 0x753, R29 ;  /* 0x000007531a1a7824 */ /* 0x000fe200078e021d */
[----:B------:R-:W-:-:S02]  /*0a00*/  IADD3 R34, P0, PT, R34, 0x8d00, RZ ;  /* 0x00008d0022227810 */ /* 0x000fc40007f1e0ff */
[----:B------:R-:W-:Y:S02]  /*0a10*/  LEA R23, R22, UR7, 0x2 ;  /* 0x0000000716177c11 */ /* 0x000fe4000f8e10ff */
[----:B------:R-:W-:Y:S02]  /*0a20*/  MOV R33, RZ ;  /* 0x000000ff00217202 */ /* 0x000fe40000000f00 */
[----:B------:R-:W-:Y:S02]  /*0a30*/  IADD3 R22, PT, PT, R27, UR9, RZ ;  /* 0x000000091b167c10 */ /* 0x000fe4000fffe0ff */
[----:B------:R-:W-:Y:S02]  /*0a40*/  IADD3.X R35, PT, PT, RZ, R35, RZ, P0, !PT ;  /* 0x00000023ff237210 */ /* 0x000fe400007fe4ff */
[----:B------:R-:W-:Y:S02]  /*0a50*/  LEA R31, R26, UR4, 0x2 ;  /* 0x000000041a1f7c11 */ /* 0x000fe4000f8e10ff */
[----:B------:R-:W-:-:S02]  /*0a60*/  LEA R32, R32, UR4, 0x2 ;  /* 0x0000000420207c11 */ /* 0x000fc4000f8e10ff */
[----:B------:R-:W-:Y:S01]  /*0a70*/  LEA R2, R2, UR4, 0x2 ;  /* 0x0000000402027c11 */ /* 0x000fe2000f8e10ff */
[----:B0-----:R-:W-:-:S06]  /*0a80*/  UMOV UR4, URZ ;  /* 0x000000ff00047c82 */ /* 0x001fcc0008000000 */
.L_x_2:
[----:B------:R-:W0:Y:S02]  /*0a90*/  LDC.64 R24, c[0x0][0x380] ;  /* 0x0000e000ff187b82 */ /* 0x000e240000000a00 */
[----:B0-----:R-:W-:-:S05]  /*0aa0*/  IMAD.WIDE.U32 R26, R30, 0x4, R24 ;  /* 0x000000041e1a7825 */ /* 0x001fca00078e0018 */
[----:B------:R-:W2:Y:S04]  /*0ab0*/  LDG.E.CONSTANT R47, desc[UR10][R26.64+0x4] ;  /* 0x0000040a1a2f7981 */ /* 0x000ea8000c1e9900 */
[----:B------:R-:W3:Y:S01]  /*0ac0*/  LDG.E.CONSTANT R49, desc[UR10][R26.64+0x8] ;  /* 0x0000080a1a317981 */ /* 0x000ee2000c1e9900 */
[----:B------:R-:W0:Y:S01]  /*0ad0*/  S2UR UR9, SR_CgaCtaId ;  /* 0x00000000000979c3 */ /* 0x000e220000008800 */
[----:B------:R-:W-:Y:S01]  /*0ae0*/  UMOV UR8, 0x400 ;  /* 0x0000040000087882 */ /* 0x000fe20000000000 */
[----:B------:R-:W-:Y:S01]  /*0af0*/  MOV R28, 0x64 ;  /* 0x00000064001c7802 */ /* 0x000fe20000000f00 */
[----:B------:R-:W4:Y:S04]  /*0b00*/  LDG.E.CONSTANT R51, desc[UR10][R26.64+0xc] ;  /* 0x00000c0a1a337981 */ /* 0x000f28000c1e9900 */
[----:B------:R-:W5:Y:S04]  /*0b10*/  LDG.E.CONSTANT R53, desc[UR10][R26.64+0x10] ;  /* 0x0000100a1a357981 */ /* 0x000f68000c1e9900 */
[----:B------:R-:W5:Y:S04]  /*0b20*/  LDG.E.CONSTANT R43, desc[UR10][R26.64] ;  /* 0x0000000a1a2b7981 */ /* 0x000f68000c1e9900 */
[----:B------:R-:W5:Y:S04]  /*0b30*/  LDG.E.CONSTANT R29, desc[UR10][R26.64+0x14] ;  /* 0x0000140a1a1d7981 */ /* 0x000f68000c1e9900 */
[----:B------:R-:W5:Y:S04]  /*0b40*/  LDG.E.CONSTANT R40, desc[UR10][R26.64+0x18] ;  /* 0x0000180a1a287981 */ /* 0x000f68000c1e9900 */
[----:B------:R-:W5:Y:S01]  /*0b50*/  LDG.E.CONSTANT R42, desc[UR10][R26.64+0x1c] ;  /* 0x00001c0a1a2a7981 */ /* 0x000f62000c1e9900 */
[----:B0-----:R-:W-:-:S03]  /*0b60*/  ULEA UR7, UR9, UR8, 0x18 ;  /* 0x0000000809077291 */ /* 0x001fc6000f8ec0ff */
[----:B------:R-:W5:Y:S03]  /*0b70*/  LDG.E.CONSTANT R50, desc[UR10][R26.64+0x20] ;  /* 0x0000200a1a327981 */ /* 0x000f66000c1e9900 */
[----:B------:R-:W-:Y:S01]  /*0b80*/  IMAD R28, R0, R28, UR7 ;  /* 0x00000007001c7e24 */ /* 0x000fe2000f8e021c */
[----:B------:R-:W-:Y:S06]  /*0b90*/  BAR.SYNC.DEFER_BLOCKING 0x0 ;  /* 0x0000000000007b1d */ /* 0x000fec0000010000 */
[----:B------:R-:W5:Y:S04]  /*0ba0*/  LDG.E.CONSTANT R52, desc[UR10][R26.64+0x24] ;  /* 0x0000240a1a347981 */ /* 0x000f68000c1e9900 */
[----:B--2---:R0:W-:Y:S04]  /*0bb0*/  STS [R28+0x4], R47 ;  /* 0x0000042f1c007388 */ /* 0x0041e80000000800 */
[----:B---3--:R1:W-:Y:S04]  /*0bc0*/  STS [R28+0x8], R49 ;  /* 0x000008311c007388 */ /* 0x0083e80000000800 */
[----:B0-----:R-:W2:Y:S04]  /*0bd0*/  LDG.E.CONSTANT R47, desc[UR10][R26.64+0x28] ;  /* 0x0000280a1a2f7981 */ /* 0x001ea8000c1e9900 */
[----:B-1----:R-:W3:Y:S04]  /*0be0*/  LDG.E.CONSTANT R49, desc[UR10][R26.64+0x2c] ;  /* 0x00002c0a1a317981 */ /* 0x002ee8000c1e9900 */
[----:B----4-:R0:W-:Y:S04]  /*0bf0*/  STS [R28+0xc], R51 ;  /* 0x00000c331c007388 */ /* 0x0101e80000000800 */
[----:B-----5:R1:W-:Y:S04]  /*0c00*/  STS [R28+0x10], R53 ;  /* 0x000010351c007388 */ /* 0x0203e80000000800 */
[----:B0-----:R-:W4:Y:S04]  /*0c10*/  LDG.E.CONSTANT R51, desc[UR10][R26.64+0x34] ;  /* 0x0000340a1a337981 */ /* 0x001f28000c1e9900 */
[----:B-1----:R-:W5:Y:S04]  /*0c20*/  LDG.E.CONSTANT R53, desc[UR10][R26.64+0x38] ;  /* 0x0000380a1a357981 */ /* 0x002f68000c1e9900 */
[----:B--2---:R0:W-:Y:S04]  /*0c30*/  STS [R28+0x28], R47 ;  /* 0x0000282f1c007388 */ /* 0x0041e80000000800 */
[----:B---3--:R1:W-:Y:S04]  /*0c40*/  STS [R28+0x2c], R49 ;  /* 0x00002c311c007388 */ /* 0x0083e80000000800 */
[----:B0-----:R-:W2:Y:S04]  /*0c50*/  LDG.E.CONSTANT R47, desc[UR10][R26.64+0x3c] ;  /* 0x00003c0a1a2f7981 */ /* 0x001ea8000c1e9900 */
[----:B-1----:R-:W3:Y:S01]  /*0c60*/  LDG.E.CONSTANT R49, desc[UR10][R26.64+0x40] ;  /* 0x0000400a1a317981 */ /* 0x002ee2000c1e9900 */
[----:B------:R-:W-:-:S03]  /*0c70*/  IMAD.WIDE.U32 R24, R22, 0x4, R24 ;  /* 0x0000000416187825 */ /* 0x000fc600078e0018 */
[----:B------:R0:W-:Y:S04]  /*0c80*/  STS [R28], R43 ;  /* 0x0000002b1c007388 */ /* 0x0001e80000000800 */
[----:B------:R-:W-:Y:S04]  /*0c90*/  STS [R28+0x14], R29 ;  /* 0x0000141d1c007388 */ /* 0x000fe80000000800 */
[----:B------:R1:W-:Y:S04]  /*0ca0*/  STS [R28+0x18], R40 ;  /* 0x000018281c007388 */ /* 0x0003e80000000800 */
[----:B------:R5:W-:Y:S04]  /*0cb0*/  STS [R28+0x1c], R42 ;  /* 0x00001c2a1c007388 */ /* 0x000be80000000800 */
[----:B------:R5:W-:Y:S04]  /*0cc0*/  STS [R28+0x20], R50 ;  /* 0x000020321c007388 */ /* 0x000be80000000800 */
[----:B------:R5:W-:Y:S04]  /*0cd0*/  STS [R28+0x24], R52 ;  /* 0x000024341c007388 */ /* 0x000be80000000800 */
[----:B----4-:R4:W-:Y:S04]  /*0ce0*/  STS [R28+0x34], R51 ;  /* 0x000034331c007388 */ /* 0x0109e80000000800 */
[----:B0-----:R-:W3:Y:S04]  /*0cf0*/  LDG.E.CONSTANT R43, desc[UR10][R26.64+0x30] ;  /* 0x0000300a1a2b7981 */ /* 0x001ee8000c1e9900 */
[----:B-1----:R-:W3:Y:S04]  /*0d00*/  LDG.E.CONSTANT R40, desc[UR10][R26.64+0x44] ;  /* 0x0000440a1a287981 */ /* 0x002ee8000c1e9900 */
[----:B-----5:R-:W5:Y:S04]  /*0d10*/  LDG.E.CONSTANT R42, desc[UR10][R26.64+0x48] ;  /* 0x0000480a1a2a7981 */ /* 0x020f68000c1e9900 */
[----:B------:R-:W5:Y:S04]  /*0d20*/  LDG.E.CONSTANT R29, desc[UR10][R26.64+0x4c] ;  /* 0x00004c0a1a1d7981 */ /* 0x000f68000c1e9900 */
[----:B------:R0:W-:Y:S04]  /*0d30*/  STS [R28+0x38], R53 ;  /* 0x000038351c007388 */ /* 0x0001e80000000800 */
[----:B------:R-:W5:Y:S04]  /*0d40*/  LDG.E.CONSTANT R50, desc[UR10][R26.64+0x50] ;  /* 0x0000500a1a327981 */ /* 0x000f68000c1e9900 */
[----:B------:R-:W5:Y:S04]  /*0d50*/  LDG.E.CONSTANT R52, desc[UR10][R26.64+0x54] ;  /* 0x0000540a1a347981 */ /* 0x000f68000c1e9900 */
[----:B----4-:R-:W4:Y:S04]  /*0d60*/  LDG.E.CONSTANT R51, desc[UR10][R26.64+0x60] ;  /* 0x0000600a1a337981 */ /* 0x010f28000c1e9900 */
[----:B0-----:R-:W4:Y:S04]  /*0d70*/  LDG.E.CONSTANT R53, desc[UR10][R24.64] ;  /* 0x0000000a18357981 */ /* 0x001f28000c1e9900 */
[----:B--2---:R0:W-:Y:S04]  /*0d80*/  STS [R28+0x3c], R47 ;  /* 0x00003c2f1c007388 */ /* 0x0041e80000000800 */
[----:B---3--:R1:W-:Y:S04]  /*0d90*/  STS [R28+0x40], R49 ;  /* 0x000040311c007388 */ /* 0x0083e80000000800 */
[----:B0-----:R-:W2:Y:S04]  /*0da0*/  LDG.E.CONSTANT R47, desc[UR10][R26.64+0x58] ;  /* 0x0000580a1a2f7981 */ /* 0x001ea8000c1e9900 */
[----:B-1----:R-:W3:Y:S04]  /*0db0*/  LDG.E.CONSTANT R49, desc[UR10][R26.64+0x5c] ;  /* 0x00005c0a1a317981 */ /* 0x002ee8000c1e9900 */
[----:B------:R-:W3:Y:S04]  /*0dc0*/  LDG.E.CONSTANT R26, desc[UR10][R24.64+0x10] ;  /* 0x0000100a181a7981 */ /* 0x000ee8000c1e9900 */
[----:B------:R-:W3:Y:S04]  /*0dd0*/  LDG.E.CONSTANT R27, desc[UR10][R24.64+0x34] ;  /* 0x0000340a181b7981 */ /* 0x000ee8000c1e9900 */
[----:B------:R-:W-:Y:S04]  /*0de0*/  STS [R28+0x30], R43 ;  /* 0x0000302b1c007388 */ /* 0x000fe80000000800 */
[----:B------:R0:W-:Y:S04]  /*0df0*/  STS [R28+0x44], R40 ;  /* 0x000044281c007388 */ /* 0x0001e80000000800 */
[----:B-----5:R1:W-:Y:S04]  /*0e00*/  STS [R28+0x48], R42 ;  /* 0x0000482a1c007388 */ /* 0x0203e80000000800 */
[----:B------:R5:W-:Y:S04]  /*0e10*/  STS [R28+0x4c], R29 ;  /* 0x00004c1d1c007388 */ /* 0x000be80000000800 */
[----:B0-----:R-:W3:Y:S04]  /*0e20*/  LDG.E.CONSTANT R40, desc[UR10][R24.64+0x4] ;  /* 0x0000040a18287981 */ /* 0x001ee8000c1e9900 */
[----:B------:R0:W-:Y:S04]  /*0e30*/  STS [R28+0x50], R50 ;  /* 0x000050321c007388 */ /* 0x0001e80000000800 */
[----:B------:R-:W-:Y:S04]  /*0e40*/  STS [R28+0x54], R52 ;  /* 0x000054341c007388 */ /* 0x000fe80000000800 */
[----:B----4-:R4:W-:Y:S04]  /*0e50*/  STS [R28+0x60], R51 ;  /* 0x000060331c007388 */ /* 0x0109e80000000800 */
[----:B-1----:R-:W3:Y:S04]  /*0e60*/  LDG.E.CONSTANT R42, desc[UR10][R24.64+0x8] ;  /* 0x0000080a182a7981 */ /* 0x002ee8000c1e9900 */
[----:B------:R-:W3:Y:S04]  /*0e70*/  LDG.E.CONSTANT R43, desc[UR10][R24.64+0xc] ;  /* 0x00000c0a182b7981 */ /* 0x000ee8000c1e9900 */
[----:B-----5:R-:W5:Y:S04]  /*0e80*/  LDG.E.CONSTANT R29, desc[UR10][R24.64+0x14] ;  /* 0x0000140a181d7981 */ /* 0x020f68000c1e9900 */
[----:B0-----:R-:W5:Y:S04]  /*0e90*/  LDG.E.CONSTANT R50, desc[UR10][R24.64+0x1c] ;  /* 0x00001c0a18327981 */ /* 0x001f68000c1e9900 */
[----:B----4-:R-:W4:Y:S04]  /*0ea0*/  LDG.E.CONSTANT R51, desc[UR10][R24.64+0x28] ;  /* 0x0000280a18337981 */ /* 0x010f28000c1e9900 */
[----:B------:R-:W4:Y:S04]  /*0eb0*/  LDG.E.CONSTANT R52, desc[UR10][R24.64+0x20] ;  /* 0x0000200a18347981 */ /* 0x000f28000c1e9900 */
[----:B--2---:R0:W-:Y:S04]  /*0ec0*/  STS [R28+0x58], R47 ;  /* 0x0000582f1c007388 */ /* 0x0041e80000000800 */
[----:B---3--:R1:W-:Y:S04]  /*0ed0*/  STS [R28+0x5c], R49 ;  /* 0x00005c311c007388 */ /* 0x0083e80000000800 */
[----:B------:R2:W-:Y:S04]  /*0ee0*/  STS [R32], R53 ;  /* 0x0000003520007388 */ /* 0x0005e80000000800 */
[----:B0-----:R-:W3:Y:S04]  /*0ef0*/  LDG.E.CONSTANT R47, desc[UR10][R24.64+0x18] ;  /* 0x0000180a182f7981 */ /* 0x001ee8000c1e9900 */
[----:B-1----:R-:W3:Y:S04]  /*0f00*/  LDG.E.CONSTANT R49, desc[UR10][R24.64+0x24] ;  /* 0x0000240a18317981 */ /* 0x002ee8000c1e9900 */
[----:B------:R-:W3:Y:S04]  /*0f10*/  LDG.E.CONSTANT R28, desc[UR10][R24.64+0x2c] ;  /* 0x00002c0a181c7981 */ /* 0x000ee8000c1e9900 */
[----:B--2---:R-:W2:Y:S04]  /*0f20*/  LDG.E.CONSTANT R53, desc[UR10][R24.64+0x30] ;  /* 0x0000300a18357981 */ /* 0x004ea8000c1e9900 */
[----:B------:R0:W-:Y:S04]  /*0f30*/  STS [R32+0x10], R26 ;  /* 0x0000101a20007388 */ /* 0x0001e80000000800 */
[----:B0-----:R-:W2:Y:S04]  /*0f40*/  LDG.E.CONSTANT R26, desc[UR10][R24.64+0x40] ;  /* 0x0000400a181a7981 */ /* 0x001ea8000c1e9900 */
[----:B------:R0:W-:Y:S04]  /*0f50*/  STS [R32+0x4], R40 ;  /* 0x0000042820007388 */ /* 0x0001e80000000800 */
[----:B0-----:R-:W2:Y:S04]  /*0f60*/  LDG.E.CONSTANT R40, desc[UR10][R24.64+0x3c] ;  /* 0x00003c0a18287981 */ /* 0x001ea8000c1e9900 */
[----:B------:R-:W-:Y:S04]  /*0f70*/  STS [R32+0x8], R42 ;  /* 0x0000082a20007388 */ /* 0x000fe80000000800 */
[----:B------:R0:W-:Y:S04]  /*0f80*/  STS [R32+0xc], R43 ;  /* 0x00000c2b20007388 */ /* 0x0001e80000000800 */
[----:B-----5:R1:W-:Y:S04]  /*0f90*/  STS [R32+0x14], R29 ;  /* 0x0000141d20007388 */ /* 0x0203e80000000800 */
[----:B------:R-:W-:Y:S04]  /*0fa0*/  STS [R32+0x1c], R50 ;  /* 0x00001c3220007388 */ /* 0x000fe80000000800 */
[----:B----4-:R4:W-:Y:S04]  /*0fb0*/  STS [R32+0x28], R51 ;  /* 0x0000283320007388 */ /* 0x0109e80000000800 */
[----:B0-----:R-:W5:Y:S04]  /*0fc0*/  LDG.E.CONSTANT R43, desc[UR10][R24.64+0x38] ;  /* 0x0000380a182b7981 */ /* 0x001f68000c1e9900 */
[----:B-1----:R-:W5:Y:S04]  /*0fd0*/  LDG.E.CONSTANT R29, desc[UR10][R24.64+0x44] ;  /* 0x0000440a181d7981 */ /* 0x002f68000c1e9900 */
[----:B------:R-:W5:Y:S04]  /*0fe0*/  LDG.E.CONSTANT R42, desc[UR10][R24.64+0x4c] ;  /* 0x00004c0a182a7981 */ /* 0x000f68000c1e9900 */
[----:B----4-:R-:W4:Y:S04]  /*0ff0*/  LDG.E.CONSTANT R51, desc[UR10][R24.64+0x54] ;  /* 0x0000540a18337981 */ /* 0x010f28000c1e9900 */
[----:B------:R-:W4:Y:S04]  /*1000*/  LDG.E.CONSTANT R50, desc[UR10][R24.64+0x60] ;  /* 0x0000600a18327981 */ /* 0x000f28000c1e9900 */
[----:B---3--:R0:W-:Y:S04]  /*1010*/  STS [R32+0x18], R47 ;  /* 0x0000182f20007388 */ /* 0x0081e80000000800 */
[----:B------:R1:W-:Y:S04]  /*1020*/  STS [R32+0x24], R49 ;  /* 0x0000243120007388 */ /* 0x0003e80000000800 */
[----:B------:R3:W-:Y:S04]  /*1030*/  STS [R32+0x2c], R28 ;  /* 0x00002c1c20007388 */ /* 0x0007e80000000800 */
[----:B--2---:R2:W-:Y:S04]  /*1040*/  STS [R32+0x30], R53 ;  /* 0x0000303520007388 */ /* 0x0045e80000000800 */
[----:B0-----:R-:W4:Y:S04]  /*1050*/  LDG.E.CONSTANT R47, desc[UR10][R24.64+0x48] ;  /* 0x0000480a182f7981 */ /* 0x001f28000c1e9900 */
[----:B-1----:R-:W4:Y:S04]  /*1060*/  LDG.E.CONSTANT R49, desc[UR10][R24.64+0x50] ;  /* 0x0000500a18317981 */ /* 0x002f28000c1e9900 */
[----:B---3--:R-:W3:Y:S04]  /*1070*/  LDG.E.CONSTANT R28, desc[UR10][R24.64+0x58] ;  /* 0x0000580a181c7981 */ /* 0x008ee8000c1e9900 */
[----:B--2---:R-:W2:Y:S04]  /*1080*/  LDG.E.CONSTANT R53, desc[UR10][R24.64+0x5c] ;  /* 0x00005c0a18357981 */ /* 0x004ea8000c1e9900 */
[----:B------:R0:W-:Y:S04]  /*1090*/  STS [R32+0x20], R52 ;  /* 0x0000203420007388 */ /* 0x0001e80000000800 */
[----:B------:R0:W-:Y:S04]  /*10a0*/  STS [R32+0x34], R27 ;  /* 0x0000341b20007388 */ /* 0x0001e80000000800 */
[----:B------:R0:W-:Y:S04]  /*10b0*/  STS [R32+0x3c], R40 ;  /* 0x00003c2820007388 */ /* 0x0001e80000000800 */
[----:B------:R0:W-:Y:S01]  /*10c0*/  STS [R32+0x40], R26 ;  /* 0x0000401a20007388 */ /* 0x0001e20000000800 */
[----:B------:R-:W-:Y:S01]  /*10d0*/  ISETP.GT.U32.AND P0, PT, R0, 0x3b, PT ;  /* 0x0000003b0000780c */ /* 0x000fe20003f04070 */
[----:B------:R-:W-:Y:S02]  /*10e0*/  BSSY.RECONVERGENT B0, `(.L_x_0) ;  /* 0x0000089000007945 */ /* 0x000fe40003800200 */
[----:B-----5:R0:W-:Y:S04]  /*10f0*/  STS [R32+0x38], R43 ;  /* 0x0000382b20007388 */ /* 0x0201e80000000800 */
[----:B------:R0:W-:Y:S04]  /*1100*/  STS [R32+0x44], R29 ;  /* 0x0000441d20007388 */ /* 0x0001e80000000800 */
[----:B------:R0:W-:Y:S04]  /*1110*/  STS [R32+0x4c], R42 ;  /* 0x00004c2a20007388 */ /* 0x0001e80000000800 */
[----:B----4-:R0:W-:Y:S04]  /*1120*/  STS [R32+0x54], R51 ;  /* 0x0000543320007388 */ /* 0x0101e80000000800 */
[----:B------:R0:W-:Y:S04]  /*1130*/  STS [R32+0x60], R50 ;  /* 0x0000603220007388 */ /* 0x0001e80000000800 */
[----:B------:R0:W-:Y:S04]  /*1140*/  STS [R32+0x48], R47 ;  /* 0x0000482f20007388 */ /* 0x0001e80000000800 */
[----:B------:R0:W-:Y:S04]  /*1150*/  STS [R32+0x50], R49 ;  /* 0x0000503120007388 */ /* 0x0001e80000000800 */
[----:B---3--:R0:W-:Y:S04]  /*1160*/  STS [R32+0x58], R28 ;  /* 0x0000581c20007388 */ /* 0x0081e80000000800 */
[----:B--2---:R0:W-:Y:S01]  /*1170*/  STS [R32+0x5c], R53 ;  /* 0x00005c3520007388 */ /* 0x0041e20000000800 */
[----:B------:R-:W-:Y:S05]  /*1180*/  @P0 BRA `(.L_x_1) ;  /* 0x0000000400f80947 */ /* 0x000fea0003800000 */
[----:B------:R-:W2:Y:S04]  /*1190*/  LDG.E.CONSTANT R24, desc[UR10][R34.64+-0x60] ;  /* 0xffffa00a22187981 */ /* 0x000ea8000c1e9900 */
[----:B0-----:R-:W3:Y:S04]  /*11a0*/  LDG.E.CONSTANT R26, desc[UR10][R34.64+-0x5c] ;  /* 0xffffa40a221a7981 */ /* 0x001ee8000c1e9900 */
[----:B------:R-:W4:Y:S04]  /*11b0*/  LDG.E.CONSTANT R28, desc[UR10][R34.64+-0x58] ;  /* 0xffffa80a221c7981 */ /* 0x000f28000c1e9900 */
[----:B------:R-:W5:Y:S04]  /*11c0*/  LDG.E.CONSTANT R40, desc[UR10][R34.64+-0x54] ;  /* 0xffffac0a22287981 */ /* 0x000f68000c1e9900 */
        /* <DEDUP_REMOVED lines=9> */
[----:B--2---:R0:W-:Y:S04]  /*1260*/  STS [R31+0x5dc], R24 ;  /* 0x0005dc181f007388 */ /* 0x0041e80000000800 */
[----:B---3--:R1:W-:Y:S04]  /*1270*/  STS [R31+0x5e0], R26 ;  /* 0x0005e01a1f007388 */ /* 0x0083e80000000800 */
[----:B----4-:R2:W-:Y:S04]  /*1280*/  STS [R31+0x5e4], R28 ;  /* 0x0005e41c1f007388 */ /* 0x0105e80000000800 */
[----:B-----5:R3:W-:Y:S04]  /*1290*/  STS [R31+0x5e8], R40 ;  /* 0x0005e8281f007388 */ /* 0x0207e80000000800 */
[----:B------:R4:W-:Y:S04]  /*12a0*/  STS [R31+0x5ec], R42 ;  /* 0x0005ec2a1f007388 */ /* 0x0009e80000000800 */
[----:B------:R5:W-:Y:S04]  /*12b0*/  STS [R31+0x5f0], R50 ;  /* 0x0005f0321f007388 */ /* 0x000be80000000800 */
[----:B------:R5:W-:Y:S04]  /*12c0*/  STS [R31+0x5f4], R52 ;  /* 0x0005f4341f007388 */ /* 0x000be80000000800 */
[----:B------:R5:W-:Y:S04]  /*12d0*/  STS [R31+0x5f8], R25 ;  /* 0x0005f8191f007388 */ /* 0x000be80000000800 */
[----:B------:R5:W-:Y:S04]  /*12e0*/  STS [R31+0x5fc], R27 ;  /* 0x0005fc1b1f007388 */ /* 0x000be80000000800 */
[----:B------:R5:W-:Y:S04]  /*12f0*/  STS [R31+0x600], R29 ;  /* 0x0006001d1f007388 */ /* 0x000be80000000800 */
[----:B------:R5:W-:Y:S04]  /*1300*/  STS [R31+0x604], R43 ;  /* 0x0006042b1f007388 */ /* 0x000be80000000800 */
[----:B------:R5:W-:Y:S04]  /*1310*/  STS [R31+0x608], R47 ;  /* 0x0006082f1f007388 */ /* 0x000be80000000800 */
[----:B0-----:R-:W5:Y:S04]  /*1320*/  LDG.E.CONSTANT R24, desc[UR10][R34.64+-0x2c] ;  /* 0xffffd40a22187981 */ /* 0x001f68000c1e9900 */
[----:B-1----:R-:W5:Y:S04]  /*1330*/  LDG.E.CONSTANT R26, desc[UR10][R34.64+-0x28] ;  /* 0xffffd80a221a7981 */ /* 0x002f68000c1e9900 */
[----:B--2---:R-:W2:Y:S04]  /*1340*/  LDG.E.CONSTANT R28, desc[UR10][R34.64+-0x24] ;  /* 0xffffdc0a221c7981 */ /* 0x004ea8000c1e9900 */
[----:B---3--:R-:W3:Y:S04]  /*1350*/  LDG.E.CONSTANT R40, desc[UR10][R34.64+-0x20] ;  /* 0xffffe00a22287981 */ /* 0x008ee8000c1e9900 */
[----:B----4-:R-:W4:Y:S04]  /*1360*/  LDG.E.CONSTANT R42, desc[UR10][R34.64+-0x1c] ;  /* 0xffffe40a222a7981 */ /* 0x010f28000c1e9900 */
[----:B-----5:R-:W5:Y:S04]  /*1370*/  LDG.E.CONSTANT R50, desc[UR10][R34.64+-0x18] ;  /* 0xffffe80a22327981 */ /* 0x020f68000c1e9900 */
[----:B------:R-:W5:Y:S04]  /*1380*/  LDG.E.CONSTANT R52, desc[UR10][R34.64+-0x14] ;  /* 0xffffec0a22347981 */ /* 0x000f68000c1e9900 */
[----:B------:R-:W5:Y:S04]  /*1390*/  LDG.E.CONSTANT R25, desc[UR10][R34.64+-0x10] ;  /* 0xfffff00a22197981 */ /* 0x000f68000c1e9900 */
[----:B------:R-:W5:Y:S04]  /*13a0*/  LDG.E.CONSTANT R27, desc[UR10][R34.64+-0xc] ;  /* 0xfffff40a221b7981 */ /* 0x000f68000c1e9900 */
[----:B------:R-:W5:Y:S04]  /*13b0*/  LDG.E.CONSTANT R29, desc[UR10][R34.64+-0x8] ;  /* 0xfffff80a221d7981 */ /* 0x000f68000c1e9900 */
[----:B------:R-:W5:Y:S04]  /*13c0*/  LDG.E.CONSTANT R43, desc[UR10][R34.64+-0x4] ;  /* 0xfffffc0a222b7981 */ /* 0x000f68000c1e9900 */
[----:B------:R-:W5:Y:S04]  /*13d0*/  LDG.E.CONSTANT R47, desc[UR10][R34.64] ;  /* 0x0000000a222f7981 */ /* 0x000f68000c1e9900 */
[----:B------:R1:W-:Y:S01]  /*13e0*/  STS [R31+0x60c], R49 ;  /* 0x00060c311f007388 */ /* 0x0003e20000000800 */
[----:B------:R-:W-:-:S03]  /*13f0*/  ISETP.GT.U32.AND P0, PT, R0, 0x3, PT ;  /* 0x000000030000780c */ /* 0x000fc60003f04070 */
[----:B------:R1:W-:Y:S04]  /*1400*/  STS [R31+0x610], R24 ;  /* 0x000610181f007388 */ /* 0x0003e80000000800 */
[----:B------:R1:W-:Y:S04]  /*1410*/  STS [R31+0x614], R26 ;  /* 0x0006141a1f007388 */ /* 0x0003e80000000800 */
        /* <DEDUP_REMOVED lines=9> */
[----:B------:R1:W-:Y:S01]  /*14b0*/  STS [R31+0x63c], R47 ;  /* 0x00063c2f1f007388 */ /* 0x0003e20000000800 */
[----:B------:R-:W-:Y:S05]  /*14c0*/  @P0 BRA `(.L_x_1) ;  /* 0x0000000400280947 */ /* 0x000fea0003800000 */
[----:B-1----:R-:W0:Y:S02]  /*14d0*/  LDC.64 R24, c[0x0][0x388] ;  /* 0x0000e200ff187b82 */ /* 0x002e240000000a00 */
[----:B0-----:R-:W-:-:S04]  /*14e0*/  IMAD.WIDE.U32 R26, R3, 0x4, R24 ;  /* 0x00000004031a7825 */ /* 0x001fc800078e0018 */
[--C-:B------:R-:W-:Y:S02]  /*14f0*/  IMAD.WIDE.U32 R28, R15, 0x4, R24.reuse ;  /* 0x000000040f1c7825 */ /* 0x100fe400078e0018 */
[----:B------:R-:W2:Y:S02]  /*1500*/  LDG.E.CONSTANT R26, desc[UR10][R26.64] ;  /* 0x0000000a1a1a7981 */ /* 0x000ea4000c1e9900 */
[----:B------:R-:W-:-:S04]  /*1510*/  IMAD.WIDE.U32 R50, R4, 0x4, R24 ;  /* 0x0000000404327825 */ /* 0x000fc800078e0018 */
[--C-:B------:R-:W-:Y:S02]  /*1520*/  IMAD.WIDE.U32 R42, R10, 0x4, R24.reuse ;  /* 0x000000040a2a7825 */ /* 0x100fe400078e0018 */
[----:B------:R-:W3:Y:S04]  /*1530*/  LDG.E.CONSTANT R50, desc[UR10][R50.64] ;  /* 0x0000000a32327981 */ /* 0x000ee8000c1e9900 */
[----:B------:R0:W4:Y:S01]  /*1540*/  LDG.E.CONSTANT R27, desc[UR10][R28.64] ;  /* 0x0000000a1c1b7981 */ /* 0x000122000c1e9900 */
[----:B------:R-:W-:-:S03]  /*1550*/  IMAD.WIDE.U32 R52, R16, 0x4, R24 ;  /* 0x0000000410347825 */ /* 0x000fc600078e0018 */
[----:B------:R1:W5:Y:S04]  /*1560*/  LDG.E.CONSTANT R40, desc[UR10][R42.64] ;  /* 0x0000000a2a287981 */ /* 0x000368000c1e9900 */
[----:B------:R-:W5:Y:S01]  /*1570*/  LDG.E.CONSTANT R52, desc[UR10][R52.64] ;  /* 0x0000000a34347981 */ /* 0x000f62000c1e9900 */
[----:B0-----:R-:W-:-:S06]  /*1580*/  IMAD.WIDE.U32 R28, R5, 0x4, R24 ;  /* 0x00000004051c7825 */ /* 0x001fcc00078e0018 */
[----:B------:R-:W5:Y:S01]  /*1590*/  LDG.E.CONSTANT R28, desc[UR10][R28.64] ;  /* 0x0000000a1c1c7981 */ /* 0x000f62000c1e9900 */
[----:B------:R-:W-:Y:S01]  /*15a0*/  UIADD3 UR7, UPT, UPT, UR8, 0x7530, URZ ;  /* 0x0000753008077890 */ /* 0x000fe2000fffe0ff */
[----:B------:R-:W-:-:S03]  /*15b0*/  HFMA2 R47, -RZ, RZ, 0, 5.9604644775390625e-06 ;  /* 0x00000064ff2f7431 */ /* 0x000fc600000001ff */
[----:B------:R-:W-:Y:S01]  /*15c0*/  ULEA UR7, UR9, UR7, 0x18 ;  /* 0x0000000709077291 */ /* 0x000fe2000f8ec0ff */
[----:B-1----:R-:W-:-:S05]  /*15d0*/  IMAD.WIDE.U32 R42, R11, 0x4, R24 ;  /* 0x000000040b2a7825 */ /* 0x002fca00078e0018 */
[----:B------:R0:W5:Y:S01]  /*15e0*/  LDG.E.CONSTANT R53, desc[UR10][R42.64] ;  /* 0x0000000a2a357981 */ /* 0x000162000c1e9900 */
[----:B------:R-:W-:Y:S02]  /*15f0*/  IMAD R47, R0, R47, UR7 ;  /* 0x00000007002f7e24 */ /* 0x000fe4000f8e022f */
[----:B0-----:R-:W-:-:S03]  /*1600*/  IMAD.WIDE.U32 R42, R6, 0x4, R24 ;  /* 0x00000004062a7825 */ /* 0x001fc600078e0018 */
[----:B--2---:R-:W-:Y:S04]  /*1610*/  STS [R47+0x4], R26 ;  /* 0x0000041a2f007388 */ /* 0x004fe80000000800 */
[----:B---3--:R0:W-:Y:S04]  /*1620*/  STS [R47+0x14], R50 ;  /* 0x000014322f007388 */ /* 0x0081e80000000800 */
[----:B----4-:R1:W-:Y:S01]  /*1630*/  STS [R47+0x8], R27 ;  /* 0x0000081b2f007388 */ /* 0x0103e20000000800 */
[----:B0-----:R-:W-:-:S04]  /*1640*/  IMAD.WIDE.U32 R50, R12, 0x4, R24 ;  /* 0x000000040c327825 */ /* 0x001fc800078e0018 */
[--C-:B-1----:R-:W-:Y:S01]  /*1650*/  IMAD.WIDE.U32 R26, R17, 0x4, R24.reuse ;  /* 0x00000004111a7825 */ /* 0x102fe200078e0018 */
[----:B-----5:R0:W-:Y:S04]  /*1660*/  STS [R47+0x24], R28 ;  /* 0x0000241c2f007388 */ /* 0x0201e80000000800 */
[----:B------:R1:W-:Y:S04]  /*1670*/  STS [R47+0xc], R40 ;  /* 0x00000c282f007388 */ /* 0x0003e80000000800 */
[----:B------:R2:W3:Y:S01]  /*1680*/  LDG.E.CONSTANT R49, desc[UR10][R50.64] ;  /* 0x0000000a32317981 */ /* 0x0004e2000c1e9900 */
[----:B0-----:R-:W-:-:S03]  /*1690*/  IMAD.WIDE.U32 R28, R18, 0x4, R24 ;  /* 0x00000004121c7825 */ /* 0x001fc600078e0018 */
[----:B-1----:R0:W4:Y:S04]  /*16a0*/  LDG.E.CONSTANT R40, desc[UR10][R26.64] ;  /* 0x0000000a1a287981 */ /* 0x002128000c1e9900 */
[----:B------:R-:W5:Y:S01]  /*16b0*/  LDG.E.CONSTANT R28, desc[UR10][R28.64] ;  /* 0x0000000a1c1c7981 */ /* 0x000f62000c1e9900 */
[----:B--2---:R-:W-:-:S04]  /*16c0*/  IMAD.WIDE.U32 R50, R19, 0x4, R24 ;  /* 0x0000000413327825 */ /* 0x004fc800078e0018 */
[--C-:B0-----:R-:W-:Y:S01]  /*16d0*/  IMAD.WIDE.U32 R26, R13, 0x4, R24.reuse ;  /* 0x000000040d1a7825 */ /* 0x101fe200078e0018 */
[----:B------:R0:W-:Y:S04]  /*16e0*/  STS [R47+0x18], R52 ;  /* 0x000018342f007388 */ /* 0x0001e80000000800 */
[----:B------:R1:W2:Y:S04]  /*16f0*/  LDG.E.CONSTANT R29, desc[UR10][R26.64] ;  /* 0x0000000a1a1d7981 */ /* 0x0002a8000c1e9900 */
[----:B------:R-:W2:Y:S04]  /*1700*/  LDG.E.CONSTANT R50, desc[UR10][R50.64] ;  /* 0x0000000a32327981 */ /* 0x000ea8000c1e9900 */
[----:B0-----:R0:W2:Y:S01]  /*1710*/  LDG.E.CONSTANT R52, desc[UR10][R42.64] ;  /* 0x0000000a2a347981 */ /* 0x0010a2000c1e9900 */
[----:B-1----:R-:W-:-:S03]  /*1720*/  IMAD.WIDE.U32 R26, R7, 0x4, R24 ;  /* 0x00000004071a7825 */ /* 0x002fc600078e0018 */
[----:B------:R1:W-:Y:S01]  /*1730*/  STS [R47+0x1c], R53 ;  /* 0x00001c352f007388 */ /* 0x0003e20000000800 */
[----:B0-----:R-:W-:-:S03]  /*1740*/  IMAD.WIDE.U32 R42, R14, 0x4, R24 ;  /* 0x000000040e2a7825 */ /* 0x001fc600078e0018 */
[----:B-1----:R0:W2:Y:S04]  /*1750*/  LDG.E.CONSTANT R53, desc[UR10][R26.64] ;  /* 0x0000000a1a357981 */ /* 0x0020a8000c1e9900 */
[----:B------:R1:W2:Y:S01]  /*1760*/  LDG.E.CONSTANT R51, desc[UR10][R42.64] ;  /* 0x0000000a2a337981 */ /* 0x0002a2000c1e9900 */
[----:B0-----:R-:W-:-:S04]  /*1770*/  IMAD.WIDE.U32 R26, R20, 0x4, R24 ;  /* 0x00000004141a7825 */ /* 0x001fc800078e0018 */
[----:B-1----:R-:W-:-:S06]  /*1780*/  IMAD.WIDE.U32 R42, R8, 0x4, R24 ;  /* 0x00000004082a7825 */ /* 0x002fcc00078e0018 */
[----:B------:R-:W2:Y:S04]  /*1790*/  LDG.E.CONSTANT R42, desc[UR10][R42.64] ;  /* 0x0000000a2a2a7981 */ /* 0x000ea8000c1e9900 */
[----:B---3--:R-:W-:Y:S04]  /*17a0*/  STS [R47+0x2c], R49 ;  /* 0x00002c312f007388 */ /* 0x008fe80000000800 */
[----:B-----5:R0:W-:Y:S04]  /*17b0*/  STS [R47+0x38], R28 ;  /* 0x0000381c2f007388 */ /* 0x0201e80000000800 */
[----:B0-----:R0:W3:Y:S04]  /*17c0*/  LDG.E.CONSTANT R28, desc[UR10][R26.64] ;  /* 0x0000000a1a1c7981 */ /* 0x0010e8000c1e9900 */
[----:B----4-:R1:W-:Y:S01]  /*17d0*/  STS [R47+0x28], R40 ;  /* 0x000028282f007388 */ /* 0x0103e20000000800 */
[----:B0-----:R-:W-:-:S04]  /*17e0*/  IMAD.WIDE.U32 R26, R21, 0x4, R24 ;  /* 0x00000004151a7825 */ /* 0x001fc800078e0018 */
[----:B------:R-:W-:Y:S01]  /*17f0*/  IMAD.WIDE.U32 R24, R9, 0x4, R24 ;  /* 0x0000000409187825 */ /* 0x000fe200078e0018 */
[----:B--2---:R0:W-:Y:S04]  /*1800*/  STS [R47+0x34], R52 ;  /* 0x000034342f007388 */ /* 0x0041e80000000800 */
[----:B------:R2:W-:Y:S04]  /*1810*/  STS [R47+0x3c], R29 ;  /* 0x00003c1d2f007388 */ /* 0x0005e80000000800 */
[----:B------:R-:W4:Y:S04]  /*1820*/  LDG.E.CONSTANT R26, desc[UR10][R26.64] ;  /* 0x0000000a1a1a7981 */ /* 0x000f28000c1e9900 */
[----:B------:R5:W-:Y:S04]  /*1830*/  STS [R47+0x48], R50 ;  /* 0x000048322f007388 */ /* 0x000be80000000800 */
[----:B-1----:R-:W4:Y:S04]  /*1840*/  LDG.E.CONSTANT R40, desc[UR10][R24.64] ;  /* 0x0000000a18287981 */ /* 0x002f28000c1e9900 */
[----:B0-----:R-:W4:Y:S04]  /*1850*/  LDG.E.CONSTANT R52, desc[UR10][R24.64+0x140] ;  /* 0x0001400a18347981 */ /* 0x001f28000c1e9900 */
[----:B--2---:R-:W2:Y:S04]  /*1860*/  LDG.E.CONSTANT R29, desc[UR10][R24.64+0x280] ;  /* 0x0002800a181d7981 */ /* 0x004ea8000c1e9900 */
[----:B------:R-:W2:Y:S04]  /*1870*/  LDG.E.CONSTANT R43, desc[UR10][R24.64+0x3c0] ;  /* 0x0003c00a182b7981 */ /* 0x000ea8000c1e9900 */
[----:B------:R-:W2:Y:S04]  /*1880*/  LDG.E.CONSTANT R49, desc[UR10][R24.64+0x500] ;  /* 0x0005000a18317981 */ /* 0x000ea8000c1e9900 */
[----:B------:R-:W2:Y:S04]  /*1890*/  LDG.E.CONSTANT R27, desc[UR10][R24.64+0x640] ;  /* 0x0006400a181b7981 */ /* 0x000ea8000c1e9900 */
[----:B-----5:R-:W5:Y:S04]  /*18a0*/  LDG.E.CONSTANT R50, desc[UR10][R24.64+0x780] ;  /* 0x0007800a18327981 */ /* 0x020f68000c1e9900 */
[----:B------:R0:W-:Y:S04]  /*18b0*/  STS [R47+0x44], R53 ;  /* 0x000044352f007388 */ /* 0x0001e80000000800 */
[----:B------:R0:W-:Y:S04]  /*18c0*/  STS [R47+0x4c], R51 ;  /* 0x00004c332f007388 */ /* 0x0001e80000000800 */
[----:B------:R0:W-:Y:S04]  /*18d0*/  STS [R47+0x54], R42 ;  /* 0x0000542a2f007388 */ /* 0x0001e80000000800 */
[----:B---3--:R0:W-:Y:S04]  /*18e0*/  STS [R47+0x58], R28 ;  /* 0x0000581c2f007388 */ /* 0x0081e80000000800 */
[----:B----4-:R0:W-:Y:S04]  /*18f0*/  STS [R47+0x5c], R26 ;  /* 0x00005c1a2f007388 */ /* 0x0101e80000000800 */
[----:B------:R0:W-:Y:S04]  /*1900*/  STS [R47], R40 ;  /* 0x000000282f007388 */ /* 0x0001e80000000800 */
[----:B------:R0:W-:Y:S04]  /*1910*/  STS [R47+0x10], R52 ;  /* 0x000010342f007388 */ /* 0x0001e80000000800 */
[----:B--2---:R0:W-:Y:S04]  /*1920*/  STS [R47+0x20], R29 ;  /* 0x0000201d2f007388 */ /* 0x0041e80000000800 */
[----:B------:R0:W-:Y:S04]  /*1930*/  STS [R47+0x30], R43 ;  /* 0x0000302b2f007388 */ /* 0x0001e80000000800 */
[----:B------:R0:W-:Y:S04]  /*1940*/  STS [R47+0x40], R49 ;  /* 0x000040312f007388 */ /* 0x0001e80000000800 */
[----:B------:R0:W-:Y:S04]  /*1950*/  STS [R47+0x50], R27 ;  /* 0x0000501b2f007388 */ /* 0x0001e80000000800 */
[----:B-----5:R0:W-:Y:S02]  /*1960*/  STS [R47+0x60], R50 ;  /* 0x000060322f007388 */ /* 0x0201e40000000800 */
.L_x_1:
[----:B------:R-:W-:Y:S05]  /*1970*/  BSYNC.RECONVERGENT B0 ;  /* 0x0000000000007941 */ /* 0x000fea0003800200 */
.L_x_0:
[----:B------:R-:W-:Y:S01]  /*1980*/  BAR.SYNC.DEFER_BLOCKING 0x0 ;  /* 0x0000000000007b1d */ /* 0x000fe20000010000 */
[----:B------:R-:W-:Y:S01]  /*1990*/  UIADD3 UR4, UPT, UPT, UR4, 0x1, URZ ;  /* 0x0000000104047890 */ /* 0x000fe2000fffe0ff */
[----:B------:R-:W-:Y:S02]  /*19a0*/  IADD3 R34, P0, PT, R34, 0x64, RZ ;  /* 0x0000006422227810 */ /* 0x000fe40007f1e0ff */
[----:B------:R-:W-:Y:S01]  /*19b0*/  IADD3 R22, PT, PT, R22, 0x19, RZ ;  /* 0x0000001916167810 */ /* 0x000fe20007ffe0ff */
[----:B------:R-:W-:Y:S01]  /*19c0*/  UISETP.NE.AND UP0, UPT, UR4, 0x8, UPT ;  /* 0x000000080400788c */ /* 0x000fe2000bf05270 */
[----:B------:R-:W-:Y:S02]  /*19d0*/  IADD3.X R35, PT, PT, RZ, R35, RZ, P0, !PT ;  /* 0x00000023ff237210 */ /* 0x000fe400007fe4ff */
[----:B------:R-:W-:Y:S02]  /*19e0*/  IADD3 R30, PT, PT, R30, 0x19, RZ ;  /* 0x000000191e1e7810 */ /* 0x000fe40007ffe0ff */
[----:B------:R-:W-:-:S02]  /*19f0*/  IADD3 R21, PT, PT, R21, 0x7d0, RZ ;  /* 0x000007d015157810 */ /* 0x000fc40007ffe0ff */
[----:B------:R-:W-:Y:S02]  /*1a00*/  IADD3 R20, PT, PT, R20, 0x7d0, RZ ;  /* 0x000007d014147810 */ /* 0x000fe40007ffe0ff */
[----:B------:R-:W-:Y:S02]  /*1a10*/  IADD3 R8, PT, PT, R8, 0x7d0, RZ ;  /* 0x000007d008087810 */ /* 0x000fe40007ffe0ff */
[----:B------:R-:W-:Y:S02]  /*1a20*/  IADD3 R14, PT, PT, R14, 0x7d0, RZ ;  /* 0x000007d00e0e7810 */ /* 0x000fe40007ffe0ff */
[----:B------:R-:W-:Y:S02]  /*1a30*/  IADD3 R19, PT, PT, R19, 0x7d0, RZ ;  /* 0x000007d013137810 */ /* 0x000fe40007ffe0ff */
[----:B------:R-:W-:Y:S02]  /*1a40*/  IADD3 R7, PT, PT, R7, 0x7d0, RZ ;  /* 0x000007d007077810 */ /* 0x000fe40007ffe0ff */
[----:B------:R-:W-:Y:S01]  /*1a50*/  IADD3 R13, PT, PT, R13, 0x7d0, RZ ;  /* 0x000007d00d0d7810 */ /* 0x000fe20007ffe0ff */
[----:B01----:R-:W-:Y:S01]  /*1a60*/  LDS R26, [R2] ;  /* 0x00000000021a7984 */ /* 0x003fe20000000800 */
[----:B------:R-:W-:-:S02]  /*1a70*/  IADD3 R18, PT, PT, R18, 0x7d0, RZ ;  /* 0x000007d012127810 */ /* 0x000fc40007ffe0ff */
[----:B------:R-:W-:Y:S01]  /*1a80*/  IADD3 R6, PT, PT, R6, 0x7d0, RZ ;  /* 0x000007d006067810 */ /* 0x000fe20007ffe0ff */
[----:B------:R-:W0:Y:S01]  /*1a90*/  LDS.64 R24, [R23] ;  /* 0x0000000017187984 */ /* 0x000e220000000a00 */
[----:B------:R-:W-:Y:S02]  /*1aa0*/  IADD3 R12, PT, PT, R12, 0x7d0, RZ ;  /* 0x000007d00c0c7810 */ /* 0x000fe40007ffe0ff */
[----:B------:R-:W-:Y:S01]  /*1ab0*/  IADD3 R17, PT, PT, R17, 0x7d0, RZ ;  /* 0x000007d011117810 */ /* 0x000fe20007ffe0ff */
[----:B------:R-:W1:Y:S01]  /*1ac0*/  LDS R27, [R2+0x1f4] ;  /* 0x0001f400021b7984 */ /* 0x000e620000000800 */
[----:B------:R-:W-:Y:S02]  /*1ad0*/  IADD3 R5, PT, PT, R5, 0x7d0, RZ ;  /* 0x000007d005057810 */ /* 0x000fe40007ffe0ff */
[----:B------:R-:W-:Y:S01]  /*1ae0*/  IADD3 R11, PT, PT, R11, 0x7d0, RZ ;  /* 0x000007d00b0b7810 */ /* 0x000fe20007ffe0ff */
[----:B------:R-:W2:Y:S01]  /*1af0*/  LDS R43, [R2+0x5dc] ;  /* 0x0005dc00022b7984 */ /* 0x000ea20000000800 */
[----:B------:R-:W-:-:S02]  /*1b00*/  IADD3 R16, PT, PT, R16, 0x7d0, RZ ;  /* 0x000007d010107810 */ /* 0x000fc40007ffe0ff */
[----:B------:R-:W-:Y:S01]  /*1b10*/  IADD3 R4, PT, PT, R4, 0x7d0, RZ ;  /* 0x000007d004047810 */ /* 0x000fe20007ffe0ff */
[----:B------:R-:W3:Y:S01]  /*1b20*/  LDS R29, [R2+0x3e8] ;  /* 0x0003e800021d7984 */ /* 0x000ee20000000800 */
[----:B------:R-:W-:Y:S02]  /*1b30*/  IADD3 R10, PT, PT, R10, 0x7d0, RZ ;  /* 0x000007d00a0a7810 */ /* 0x000fe40007ffe0ff */
[----:B------:R-:W-:Y:S01]  /*1b40*/  IADD3 R15, PT, PT, R15, 0x7d0, RZ ;  /* 0x000007d00f0f7810 */ /* 0x000fe20007ffe0ff */
[----:B------:R-:W4:Y:S01]  /*1b50*/  LDS R28, [R2+0x7d0] ;  /* 0x0007d000021c7984 */ /* 0x000f220000000800 */
[----:B------:R-:W-:Y:S02]  /*1b60*/  IADD3 R3, PT, PT, R3, 0x7d0, RZ ;  /* 0x000007d003037810 */ /* 0x000fe40007ffe0ff */
[----:B------:R-:W-:Y:S01]  /*1b70*/  IADD3 R9, PT, PT, R9, 0x7d0, RZ ;  /* 0x000007d009097810 */ /* 0x000fe20007ffe0ff */
[----:B------:R-:W-:Y:S04]  /*1b80*/  LDS R40, [R2+0x4] ;  /* 0x0000040002287984 */ /* 0x000fe80000000800 */
[----:B------:R-:W-:Y:S04]  /*1b90*/  LDS R49, [R2+0x7d4] ;  /* 0x0007d40002317984 */ /* 0x000fe80000000800 */
[----:B------:R-:W-:Y:S04]  /*1ba0*/  LDS R47, [R2+0x8] ;  /* 0x00000800022f7984 */ /* 0x000fe80000000800 */
[----:B------:R-:W-:Y:S04]  /*1bb0*/  LDS R42, [R2+0x3ec] ;  /* 0x0003ec00022a7984 */ /* 0x000fe80000000800 */
[----:B------:R-:W-:Y:S01]  /*1bc0*/  LDS R53, [R2+0x408] ;  /* 0x0004080002357984 */ /* 0x000fe20000000800 */
[C---:B0-----:R-:W-:Y:S01]  /*1bd0*/  FFMA R45, R26.reuse, R24, R45 ;  /* 0x000000181a2d7223 */ /* 0x041fe2000000002d */
[----:B------:R-:W-:Y:S01]  /*1be0*/  FFMA R36, R26, R25, R36 ;  /* 0x000000191a247223 */ /* 0x000fe20000000024 */
[----:B-1----:R-:W-:Y:S01]  /*1bf0*/  FFMA R41, R24, R27, R41 ;  /* 0x0000001b18297223 */ /* 0x002fe20000000029 */
[----:B------:R-:W-:-:S02]  /*1c00*/  FFMA R48, R27, R25, R48 ;  /* 0x000000191b307223 */ /* 0x000fc40000000030 */
[----:B------:R-:W0:Y:S01]  /*1c10*/  LDS.64 R26, [R23+0x10] ;  /* 0x00001000171a7984 */ /* 0x000e220000000a00 */
[C---:B--2---:R-:W-:Y:S01]  /*1c20*/  FFMA R37, R24.reuse, R43, R37 ;  /* 0x0000002b18257223 */ /* 0x044fe20000000025 */
[----:B------:R-:W-:Y:S02]  /*1c30*/  FFMA R44, R43, R25, R44 ;  /* 0x000000192b2c7223 */ /* 0x000fe4000000002c */
[----:B------:R-:W1:Y:S01]  /*1c40*/  LDS R43, [R2+0x5e0] ;  /* 0x0005e000022b7984 */ /* 0x000e620000000800 */
[C---:B---3--:R-:W-:Y:S01]  /*1c50*/  FFMA R33, R24.reuse, R29, R33 ;  /* 0x0000001d18217223 */ /* 0x048fe20000000021 */
[-C--:B------:R-:W-:Y:S02]  /*1c60*/  FFMA R38, R29, R25.reuse, R38 ;  /* 0x000000191d267223 */ /* 0x080fe40000000026 */
[----:B------:R-:W2:Y:S01]  /*1c70*/  LDS R29, [R2+0x1f8] ;  /* 0x0001f800021d7984 */ /* 0x000ea20000000800 */
[----:B----4-:R-:W-:Y:S01]  /*1c80*/  FFMA R39, R24, R28, R39 ;  /* 0x0000001c18277223 */ /* 0x010fe20000000027 */
[----:B------:R-:W-:-:S02]  /*1c90*/  FFMA R46, R28, R25, R46 ;  /* 0x000000191c2e7223 */ /* 0x000fc4000000002e */
[----:B------:R-:W3:Y:S04]  /*1ca0*/  LDS.64 R24, [R23+0x20] ;  /* 0x0000200017187984 */ /* 0x000ee80000000a00 */
[----:B------:R-:W4:Y:S01]  /*1cb0*/  LDS R28, [R2+0x1fc] ;  /* 0x0001fc00021c7984 */ /* 0x000f220000000800 */
[C---:B0-----:R-:W-:Y:S01]  /*1cc0*/  FFMA R50, R40.reuse, R26, R45 ;  /* 0x0000001a28327223 */ /* 0x041fe2000000002d */
[----:B------:R-:W-:Y:S01]  /*1cd0*/  FFMA R36, R40, R27, R36 ;  /* 0x0000001b28247223 */ /* 0x000fe20000000024 */
[C---:B------:R-:W-:Y:S01]  /*1ce0*/  FFMA R39, R26.reuse, R49, R39 ;  /* 0x000000311a277223 */ /* 0x040fe20000000027 */
[----:B------:R-:W-:Y:S01]  /*1cf0*/  FFMA R46, R49, R27, R46 ;  /* 0x0000001b312e7223 */ /* 0x000fe2000000002e */
[C---:B-1----:R-:W-:Y:S01]  /*1d00*/  FFMA R37, R26.reuse, R43, R37 ;  /* 0x0000002b1a257223 */ /* 0x042fe20000000025 */
[----:B------:R-:W-:Y:S01]  /*1d10*/  FFMA R40, R43, R27, R44 ;  /* 0x0000001b2b287223 */ /* 0x000fe2000000002c */
[----:B------:R-:W0:Y:S01]  /*1d20*/  LDS R49, [R2+0x3f0] ;  /* 0x0003f00002317984 */ /* 0x000e220000000800 */
[C---:B------:R-:W-:Y:S01]  /*1d30*/  FFMA R33, R26.reuse, R42, R33 ;  /* 0x0000002a1a217223 */ /* 0x040fe20000000021 */
[----:B--2---:R-:W-:Y:S01]  /*1d40*/  FFMA R41, R26, R29, R41 ;  /* 0x0000001d1a297223 */ /* 0x004fe20000000029 */
[-C--:B------:R-:W-:Y:S01]  /*1d50*/  FFMA R29, R29, R27.reuse, R48 ;  /* 0x0000001b1d1d7223 */ /* 0x080fe20000000030 */
[----:B------:R-:W1:Y:S01]  /*1d60*/  LDS R43, [R2+0x5e4] ;  /* 0x0005e400022b7984 */ /* 0x000e620000000800 */
[----:B------:R-:W-:Y:S01]  /*1d70*/  FFMA R38, R42, R27, R38 ;  /* 0x0000001b2a267223 */ /* 0x000fe20000000026 */
[C---:B---3--:R-:W-:Y:S01]  /*1d80*/  FFMA R45, R47.reuse, R24, R50 ;  /* 0x000000182f2d7223 */ /* 0x048fe20000000032 */
[-C--:B------:R-:W-:Y:S01]  /*1d90*/  FFMA R36, R47, R25.reuse, R36 ;  /* 0x000000192f247223 */ /* 0x080fe20000000024 */
[----:B------:R-:W-:Y:S01]  /*1da0*/  LDS.64 R26, [R23+0x30] ;  /* 0x00003000171a7984 */ /* 0x000fe20000000a00 */
[----:B----4-:R-:W-:Y:S01]  /*1db0*/  FFMA R41, R24, R28, R41 ;  /* 0x0000001c18297223 */ /* 0x010fe20000000029 */
[----:B------:R-:W-:-:S02]  /*1dc0*/  FFMA R51, R28, R25, R29 ;  /* 0x000000191c337223 */ /* 0x000fc4000000001d */
[----:B------:R-:W2:Y:S04]  /*1dd0*/  LDS R47, [R2+0x7d8] ;  /* 0x0007d800022f7984 */ /* 0x000ea80000000800 */
[----:B------:R-:W3:Y:S04]  /*1de0*/  LDS R48, [R2+0x3f4] ;  /* 0x0003f40002307984 */ /* 0x000ee80000000800 */
[----:B------:R-:W4:Y:S04]  /*1df0*/  LDS R42, [R2+0x5e8] ;  /* 0x0005e800022a7984 */ /* 0x000f280000000800 */
[----:B------:R-:W5:Y:S04]  /*1e00*/  LDS R28, [R2+0xc] ;  /* 0x00000c00021c7984 */ /* 0x000f680000000800 */
[----:B------:R-:W5:Y:S04]  /*1e10*/  LDS R44, [R2+0x7dc] ;  /* 0x0007dc00022c7984 */ /* 0x000f680000000800 */
[----:B------:R-:W5:Y:S01]  /*1e20*/  LDS R50, [R2+0x200] ;  /* 0x0002000002327984 */ /* 0x000f620000000800 */
[----:B0-----:R-:W-:Y:S01]  /*1e30*/  FFMA R29, R24, R49, R33 ;  /* 0x00000031181d7223 */ /* 0x001fe20000000021 */
[----:B------:R-:W-:-:S02]  /*1e40*/  FFMA R49, R49, R25, R38 ;  /* 0x0000001931317223 */ /* 0x000fc40000000026 */
[----:B------:R-:W-:Y:S01]  /*1e50*/  LDS R38, [R2+0x208] ;  /* 0x0002080002267984 */ /* 0x000fe20000000800 */
[C---:B-1----:R-:W-:Y:S01]  /*1e60*/  FFMA R33, R24.reuse, R43, R37 ;  /* 0x0000002b18217223 */ /* 0x042fe20000000025 */
[----:B------:R-:W-:Y:S02]  /*1e70*/  FFMA R43, R43, R25, R40 ;  /* 0x000000192b2b7223 */ /* 0x000fe40000000028 */
[----:B------:R-:W-:Y:S04]  /*1e80*/  LDS R37, [R2+0x204] ;  /* 0x0002040002257984 */ /* 0x000fe80000000800 */
[----:B------:R-:W-:Y:S01]  /*1e90*/  LDS R40, [R2+0x14] ;  /* 0x0000140002287984 */ /* 0x000fe20000000800 */
[----:B--2---:R-:W-:Y:S01]  /*1ea0*/  FFMA R39, R24, R47, R39 ;  /* 0x0000002f18277223 */ /* 0x004fe20000000027 */
[----:B------:R-:W-:-:S02]  /*1eb0*/  FFMA R47, R47, R25, R46 ;  /* 0x000000192f2f7223 */ /* 0x000fc4000000002e */
[----:B------:R-:W0:Y:S01]  /*1ec0*/  LDS.64 R24, [R23+0x40] ;  /* 0x0000400017187984 */ /* 0x000e220000000a00 */
[----:B---3--:R-:W-:Y:S01]  /*1ed0*/  FFMA R46, R26, R48, R29 ;  /* 0x000000301a2e7223 */ /* 0x008fe2000000001d */
[-C--:B------:R-:W-:Y:S02]  /*1ee0*/  FFMA R48, R48, R27.reuse, R49 ;  /* 0x0000001b30307223 */ /* 0x080fe40000000031 */
[----:B------:R-:W1:Y:S01]  /*1ef0*/  LDS R29, [R2+0x10] ;  /* 0x00001000021d7984 */ /* 0x000e620000000800 */
[----:B----4-:R-:W-:Y:S01]  /*1f00*/  FFMA R33, R26, R42, R33 ;  /* 0x0000002a1a217223 */ /* 0x010fe20000000021 */
[-C--:B------:R-:W-:Y:S02]  /*1f10*/  FFMA R42, R42, R27.reuse, R43 ;  /* 0x0000001b2a2a7223 */ /* 0x080fe4000000002b */
[----:B------:R-:W2:Y:S01]  /*1f20*/  LDS R43, [R2+0x3f8] ;  /* 0x0003f800022b7984 */ /* 0x000ea20000000800 */
[C---:B-----5:R-:W-:Y:S01]  /*1f30*/  FFMA R52, R28.reuse, R26, R45 ;  /* 0x0000001a1c347223 */ /* 0x060fe2000000002d */
[----:B------:R-:W-:-:S02]  /*1f40*/  FFMA R28, R28, R27, R36 ;  /* 0x0000001b1c1c7223 */ /* 0x000fc40000000024 */
[----:B------:R-:W3:Y:S01]  /*1f50*/  LDS R36, [R2+0x7e0] ;  /* 0x0007e00002247984 */ /* 0x000ee20000000800 */
[----:B------:R-:W-:Y:S01]  /*1f60*/  FFMA R45, R26, R44, R39 ;  /* 0x0000002c1a2d7223 */ /* 0x000fe20000000027 */
[-C--:B------:R-:W-:Y:S02]  /*1f70*/  FFMA R44, R44, R27.reuse, R47 ;  /* 0x0000001b2c2c7223 */ /* 0x080fe4000000002f */
[----:B------:R-:W4:Y:S01]  /*1f80*/  LDS R39, [R2+0x5ec] ;  /* 0x0005ec0002277984 */ /* 0x000f220000000800 */
[----:B------:R-:W-:Y:S01]  /*1f90*/  FFMA R41, R26, R50, R41 ;  /* 0x000000321a297223 */ /* 0x000fe20000000029 */
[----:B------:R-:W-:Y:S02]  /*1fa0*/  FFMA R50, R50, R27, R51 ;  /* 0x0000001b32327223 */ /* 0x000fe40000000033 */
[----:B------:R-:W5:Y:S04]  /*1fb0*/  LDS.64 R26, [R23+0x50] ;  /* 0x00005000171a7984 */ /* 0x000f680000000a00 */
[----:B------:R-:W5:Y:S04]  /*1fc0*/  LDS R47, [R2+0x5f0] ;  /* 0x0005f000022f7984 */ /* 0x000f680000000800 */
[----:B------:R-:W5:Y:S01]  /*1fd0*/  LDS R51, [R2+0x7e4] ;  /* 0x0007e40002337984 */ /* 0x000f620000000800 */
[----:B0-----:R-:W-:Y:S01]  /*1fe0*/  FFMA R41, R24, R37, R41 ;  /* 0x0000002518297223 */ /* 0x001fe20000000029 */
[----:B------:R-:W-:-:S02]  /*1ff0*/  FFMA R37, R37, R25, R50 ;  /* 0x0000001925257223 */ /* 0x000fc40000000032 */
[----:B------:R-:W-:Y:S01]  /*2000*/  LDS R50, [R2+0x18] ;  /* 0x0000180002327984 */ /* 0x000fe20000000800 */
[C---:B-1----:R-:W-:Y:S01]  /*2010*/  FFMA R49, R29.reuse, R24, R52 ;  /* 0x000000181d317223 */ /* 0x042fe20000000034 */
[----:B------:R-:W-:Y:S01]  /*2020*/  FFMA R28, R29, R25, R28 ;  /* 0x000000191d1c7223 */ /* 0x000fe2000000001c */
[C---:B--2---:R-:W-:Y:S01]  /*2030*/  FFMA R29, R24.reuse, R43, R46 ;  /* 0x0000002b181d7223 */ /* 0x044fe2000000002e */
[-C--:B------:R-:W-:Y:S01]  /*2040*/  FFMA R48, R43, R25.reuse, R48 ;  /* 0x000000192b307223 */ /* 0x080fe20000000030 */
[----:B------:R-:W-:Y:S01]  /*2050*/  LDS R46, [R2+0x7e8] ;  /* 0x0007e800022e7984 */ /* 0x000fe20000000800 */
[----:B---3--:R-:W-:Y:S01]  /*2060*/  FFMA R45, R24, R36, R45 ;  /* 0x00000024182d7223 */ /* 0x008fe2000000002d */
[----:B------:R-:W-:Y:S02]  /*2070*/  FFMA R44, R36, R25, R44 ;  /* 0x00000019242c7223 */ /* 0x000fe4000000002c */
[----:B------:R-:W0:Y:S01]  /*2080*/  LDS R43, [R2+0x3fc] ;  /* 0x0003fc00022b7984 */ /* 0x000e220000000800 */
[----:B----4-:R-:W-:Y:S01]  /*2090*/  FFMA R33, R24, R39, R33 ;  /* 0x0000002718217223 */ /* 0x010fe20000000021 */
[----:B------:R-:W-:-:S02]  /*20a0*/  FFMA R42, R39, R25, R42 ;  /* 0x00000019272a7223 */ /* 0x000fc4000000002a */
[----:B------:R-:W-:Y:S01]  /*20b0*/  LDS R36, [R2+0x400] ;  /* 0x0004000002247984 */ /* 0x000fe20000000800 */
[C---:B-----5:R-:W-:Y:S01]  /*20c0*/  FFMA R49, R40.reuse, R26, R49 ;  /* 0x0000001a28317223 */ /* 0x060fe20000000031 */
[-C--:B------:R-:W-:Y:S02]  /*20d0*/  FFMA R40, R40, R27.reuse, R28 ;  /* 0x0000001b28287223 */ /* 0x080fe4000000001c */
[----:B------:R-:W1:Y:S01]  /*20e0*/  LDS.64 R24, [R23+0x60] ;  /* 0x0000600017187984 */ /* 0x000e620000000a00 */
[----:B------:R-:W-:Y:S01]  /*20f0*/  FFMA R41, R26, R38, R41 ;  /* 0x000000261a297223 */ /* 0x000fe20000000029 */
[----:B------:R-:W-:Y:S01]  /*2100*/  FFMA R38, R38, R27, R37 ;  /* 0x0000001b26267223 */ /* 0x000fe20000000025 */
[C---:B------:R-:W-:Y:S01]  /*2110*/  FFMA R33, R26.reuse, R47, R33 ;  /* 0x0000002f1a217223 */ /* 0x040fe20000000021 */
[----:B------:R-:W2:Y:S01]  /*2120*/  LDS R39, [R2+0x20c] ;  /* 0x00020c0002277984 */ /* 0x000ea20000000800 */
[----:B------:R-:W-:Y:S01]  /*2130*/  FFMA R37, R47, R27, R42 ;  /* 0x0000001b2f257223 */ /* 0x000fe2000000002a */
[C---:B------:R-:W-:Y:S01]  /*2140*/  FFMA R45, R26.reuse, R51, R45 ;  /* 0x000000331a2d7223 */ /* 0x040fe2000000002d */
[----:B------:R-:W-:Y:S01]  /*2150*/  FFMA R47, R51, R27, R44 ;  /* 0x0000001b332f7223 */ /* 0x000fe2000000002c */
[----:B------:R-:W3:Y:S04]  /*2160*/  LDS R28, [R2+0x5f4] ;  /* 0x0005f400021c7984 */ /* 0x000ee80000000800 */
[----:B------:R-:W-:Y:S01]  /*2170*/  LDS R44, [R2+0x5f8] ;  /* 0x0005f800022c7984 */ /* 0x000fe20000000800 */
[----:B0-----:R-:W-:Y:S01]  /*2180*/  FFMA R29, R26, R43, R29 ;  /* 0x0000002b1a1d7223 */ /* 0x001fe2000000001d */
[----:B------:R-:W-:-:S02]  /*2190*/  FFMA R43, R43, R27, R48 ;  /* 0x0000001b2b2b7223 */ /* 0x000fc40000000030 */
[----:B------:R-:W0:Y:S04]  /*21a0*/  LDS.64 R26, [R23+0x70] ;  /* 0x00007000171a7984 */ /* 0x000e280000000a00 */
[----:B------:R-:W-:Y:S01]  /*21b0*/  LDS R48, [R2+0x20] ;  /* 0x0000200002307984 */ /* 0x000fe20000000800 */
[----:B-1----:R-:W-:Y:S01]  /*21c0*/  FFMA R29, R24, R36, R29 ;  /* 0x00000024181d7223 */ /* 0x002fe2000000001d */
[----:B------:R-:W-:Y:S01]  /*21d0*/  FFMA R42, R50, R24, R49 ;  /* 0x00000018322a7223 */ /* 0x000fe20000000031 */
[----:B------:R-:W-:Y:S01]  /*21e0*/  FFMA R36, R36, R25, R43 ;  /* 0x0000001924247223 */ /* 0x000fe2000000002b */
[C---:B------:R-:W-:Y:S01]  /*21f0*/  FFMA R45, R24.reuse, R46, R45 ;  /* 0x0000002e182d7223 */ /* 0x040fe2000000002d */
[----:B--2---:R-:W-:Y:S01]  /*2200*/  FFMA R41, R24, R39, R41 ;  /* 0x0000002718297223 */ /* 0x004fe20000000029 */
[-C--:B------:R-:W-:Y:S01]  /*2210*/  FFMA R39, R39, R25.reuse, R38 ;  /* 0x0000001927277223 */ /* 0x080fe20000000026 */
[-C--:B------:R-:W-:Y:S01]  /*2220*/  FFMA R40, R50, R25.reuse, R40 ;  /* 0x0000001932287223 */ /* 0x080fe20000000028 */
[----:B------:R-:W1:Y:S01]  /*2230*/  LDS R38, [R2+0x210] ;  /* 0x0002100002267984 */ /* 0x000e620000000800 */
[----:B---3--:R-:W-:Y:S01]  /*2240*/  FFMA R33, R24, R28, R33 ;  /* 0x0000001c18217223 */ /* 0x008fe20000000021 */
[-C--:B------:R-:W-:Y:S01]  /*2250*/  FFMA R28, R28, R25.reuse, R37 ;  /* 0x000000191c1c7223 */ /* 0x080fe20000000025 */
[----:B------:R-:W-:Y:S01]  /*2260*/  FFMA R46, R46, R25, R47 ;  /* 0x000000192e2e7223 */ /* 0x000fe2000000002f */
[----:B------:R-:W2:Y:S04]  /*2270*/  LDS R43, [R2+0x1c] ;  /* 0x00001c00022b7984 */ /* 0x000ea80000000800 */
[----:B------:R-:W3:Y:S04]  /*2280*/  LDS R37, [R2+0x404] ;  /* 0x0004040002257984 */ /* 0x000ee80000000800 */
[----:B------:R-:W4:Y:S04]  /*2290*/  LDS R49, [R2+0x7ec] ;  /* 0x0007ec0002317984 */ /* 0x000f280000000800 */
[----:B------:R-:W5:Y:S04]  /*22a0*/  LDS.64 R24, [R23+0x80] ;  /* 0x0000800017187984 */ /* 0x000f680000000a00 */
[----:B------:R-:W5:Y:S01]  /*22b0*/  LDS R47, [R2+0x214] ;  /* 0x00021400022f7984 */ /* 0x000f620000000800 */
[----:B0-----:R-:W-:Y:S01]  /*22c0*/  FFMA R33, R26, R44, R33 ;  /* 0x0000002c1a217223 */ /* 0x001fe20000000021 */
[-C--:B------:R-:W-:Y:S01]  /*22d0*/  FFMA R28, R44, R27.reuse, R28 ;  /* 0x0000001b2c1c7223 */ /* 0x080fe2000000001c */
[----:B-1----:R-:W-:Y:S01]  /*22e0*/  FFMA R41, R26, R38, R41 ;  /* 0x000000261a297223 */ /* 0x002fe20000000029 */
[----:B------:R-:W-:-:S02]  /*22f0*/  FFMA R38, R38, R27, R39 ;  /* 0x0000001b26267223 */ /* 0x000fc40000000027 */
[----:B------:R-:W-:Y:S01]  /*2300*/  LDS R39, [R2+0x40c] ;  /* 0x00040c0002277984 */ /* 0x000fe20000000800 */
[C---:B--2---:R-:W-:Y:S01]  /*2310*/  FFMA R51, R43.reuse, R26, R42 ;  /* 0x0000001a2b337223 */ /* 0x044fe2000000002a */
[----:B------:R-:W-:Y:S02]  /*2320*/  FFMA R40, R43, R27, R40 ;  /* 0x0000001b2b287223 */ /* 0x000fe40000000028 */
[----:B------:R-:W-:Y:S01]  /*2330*/  LDS R43, [R2+0x218] ;  /* 0x00021800022b7984 */ /* 0x000fe20000000800 */
[C---:B---3--:R-:W-:Y:S01]  /*2340*/  FFMA R29, R26.reuse, R37, R29 ;  /* 0x000000251a1d7223 */ /* 0x048fe2000000001d */
[----:B------:R-:W-:Y:S02]  /*2350*/  FFMA R36, R37, R27, R36 ;  /* 0x0000001b25247223 */ /* 0x000fe40000000024 */
[----:B------:R-:W-:Y:S01]  /*2360*/  LDS R37, [R2+0x600] ;  /* 0x0006000002257984 */ /* 0x000fe20000000800 */
[----:B----4-:R-:W-:Y:S01]  /*2370*/  FFMA R45, R26, R49, R45 ;  /* 0x000000311a2d7223 */ /* 0x010fe2000000002d */
[----:B------:R-:W-:-:S02]  /*2380*/  FFMA R46, R49, R27, R46 ;  /* 0x0000001b312e7223 */ /* 0x000fc4000000002e */
[----:B------:R-:W0:Y:S01]  /*2390*/  LDS.64 R26, [R23+0x90] ;  /* 0x00009000171a7984 */ /* 0x000e220000000a00 */
[C---:B-----5:R-:W-:Y:S01]  /*23a0*/  FFMA R51, R48.reuse, R24, R51 ;  /* 0x0000001830337223 */ /* 0x060fe20000000033 */
[----:B------:R-:W-:Y:S01]  /*23b0*/  FFMA R40, R48, R25, R40 ;  /* 0x0000001930287223 */ /* 0x000fe20000000028 */
[C---:B------:R-:W-:Y:S01]  /*23c0*/  FFMA R44, R24.reuse, R53, R29 ;  /* 0x00000035182c7223 */ /* 0x040fe2000000001d */
[----:B------:R-:W1:Y:S01]  /*23d0*/  LDS R49, [R2+0x5fc] ;  /* 0x0005fc0002317984 */ /* 0x000e620000000800 */
[----:B------:R-:W-:Y:S01]  /*23e0*/  FFMA R41, R24, R47, R41 ;  /* 0x0000002f18297223 */ /* 0x000fe20000000029 */
[-C--:B------:R-:W-:Y:S01]  /*23f0*/  FFMA R42, R47, R25.reuse, R38 ;  /* 0x000000192f2a7223 */ /* 0x080fe20000000026 */
[----:B------:R-:W-:Y:S01]  /*2400*/  FFMA R36, R53, R25, R36 ;  /* 0x0000001935247223 */ /* 0x000fe20000000024 */
[----:B------:R-:W2:Y:S04]  /*2410*/  LDS R47, [R2+0x7f0] ;  /* 0x0007f000022f7984 */ /* 0x000ea80000000800 */
[----:B------:R-:W3:Y:S04]  /*2420*/  LDS R38, [R2+0x7f4] ;  /* 0x0007f40002267984 */ /* 0x000ee80000000800 */
[----:B------:R-:W4:Y:S01]  /*2430*/  LDS R48, [R2+0x24] ;  /* 0x0000240002307984 */ /* 0x000f220000000800 */
[C---:B0-----:R-:W-:Y:S01]  /*2440*/  FFMA R41, R26.reuse, R43, R41 ;  /* 0x0000002b1a297223 */ /* 0x041fe20000000029 */
[----:B------:R-:W-:Y:S01]  /*2450*/  FFMA R42, R43, R27, R42 ;  /* 0x0000001b2b2a7223 */ /* 0x000fe2000000002a */
[----:B------:R-:W-:Y:S01]  /*2460*/  FFMA R43, R26, R39, R44 ;  /* 0x000000271a2b7223 */ /* 0x000fe2000000002c */
[----:B------:R-:W-:Y:S01]  /*2470*/  FFMA R36, R39, R27, R36 ;  /* 0x0000001b27247223 */ /* 0x000fe20000000024 */
[C---:B-1----:R-:W-:Y:S01]  /*2480*/  FFMA R33, R24.reuse, R49, R33 ;  /* 0x0000003118217223 */ /* 0x042fe20000000021 */
[----:B------:R-:W-:Y:S01]  /*2490*/  FFMA R28, R49, R25, R28 ;  /* 0x00000019311c7223 */ /* 0x000fe2000000001c */
[----:B------:R-:W-:Y:S01]  /*24a0*/  LDS R44, [R2+0x28] ;  /* 0x00002800022c7984 */ /* 0x000fe20000000800 */
[----:B--2---:R-:W-:Y:S01]  /*24b0*/  FFMA R45, R24, R47, R45 ;  /* 0x0000002f182d7223 */ /* 0x004fe2000000002d */
[----:B------:R-:W-:Y:S01]  /*24c0*/  FFMA R29, R47, R25, R46 ;  /* 0x000000192f1d7223 */ /* 0x000fe2000000002e */
[C---:B------:R-:W-:Y:S01]  /*24d0*/  FFMA R33, R26.reuse, R37, R33 ;  /* 0x000000251a217223 */ /* 0x040fe20000000021 */
[----:B------:R-:W0:Y:S01]  /*24e0*/  LDS.64 R24, [R23+0xa0] ;  /* 0x0000a00017187984 */ /* 0x000e220000000a00 */
[-C--:B------:R-:W-:Y:S01]  /*24f0*/  FFMA R28, R37, R27.reuse, R28 ;  /* 0x0000001b251c7223 */ /* 0x080fe2000000001c */
[----:B---3--:R-:W-:Y:S01]  /*2500*/  FFMA R45, R26, R38, R45 ;  /* 0x000000261a2d7223 */ /* 0x008fe2000000002d */
[-C--:B------:R-:W-:Y:S01]  /*2510*/  FFMA R38, R38, R27.reuse, R29 ;  /* 0x0000001b26267223 */ /* 0x080fe2000000001d */
[----:B------:R-:W1:Y:S01]  /*2520*/  LDS R37, [R2+0x410] ;  /* 0x0004100002257984 */ /* 0x000e620000000800 */
[C---:B----4-:R-:W-:Y:S01]  /*2530*/  FFMA R51, R48.reuse, R26, R51 ;  /* 0x0000001a30337223 */ /* 0x050fe20000000033 */
[----:B------:R-:W-:-:S02]  /*2540*/  FFMA R40, R48, R27, R40 ;  /* 0x0000001b30287223 */ /* 0x000fc40000000028 */
[----:B------:R-:W-:Y:S04]  /*2550*/  LDS R47, [R2+0x2c] ;  /* 0x00002c00022f7984 */ /* 0x000fe80000000800 */
[----:B------:R-:W2:Y:S04]  /*2560*/  LDS.64 R26, [R23+0xb0] ;  /* 0x0000b000171a7984 */ /* 0x000ea80000000a00 */
[----:B------:R-:W3:Y:S04]  /*2570*/  LDS R39, [R2+0x21c] ;  /* 0x00021c0002277984 */ /* 0x000ee80000000800 */
[----:B------:R-:W4:Y:S04]  /*2580*/  LDS R48, [R2+0x7f8] ;  /* 0x0007f80002307984 */ /* 0x000f280000000800 */
[----:B------:R-:W5:Y:S04]  /*2590*/  LDS R46, [R2+0x604] ;  /* 0x00060400022e7984 */ /* 0x000f680000000800 */
[----:B------:R-:W5:Y:S04]  /*25a0*/  LDS R29, [R2+0x220] ;  /* 0x00022000021d7984 */ /* 0x000f680000000800 */
[----:B------:R-:W5:Y:S01]  /*25b0*/  LDS R49, [R2+0x414] ;  /* 0x0004140002317984 */ /* 0x000f620000000800 */
[C---:B0-----:R-:W-:Y:S01]  /*25c0*/  FFMA R50, R44.reuse, R24, R51 ;  /* 0x000000182c327223 */ /* 0x041fe20000000033 */
[----:B------:R-:W-:-:S02]  /*25d0*/  FFMA R40, R44, R25, R40 ;  /* 0x000000192c287223 */ /* 0x000fc40000000028 */
[----:B------:R-:W-:Y:S01]  /*25e0*/  LDS R51, [R2+0x420] ;  /* 0x0004200002337984 */ /* 0x000fe20000000800 */
[C---:B-1----:R-:W-:Y:S01]  /*25f0*/  FFMA R43, R24.reuse, R37, R43 ;  /* 0x00000025182b7223 */ /* 0x042fe2000000002b */
[----:B------:R-:W-:Y:S02]  /*2600*/  FFMA R36, R37, R25, R36 ;  /* 0x0000001925247223 */ /* 0x000fe40000000024 */
[----:B------:R-:W-:Y:S01]  /*2610*/  LDS R44, [R2+0x418] ;  /* 0x00041800022c7984 */ /* 0x000fe20000000800 */
[C---:B--2---:R-:W-:Y:S01]  /*2620*/  FFMA R37, R47.reuse, R26, R50 ;  /* 0x0000001a2f257223 */ /* 0x044fe20000000032 */
[----:B------:R-:W-:Y:S02]  /*2630*/  FFMA R40, R47, R27, R40 ;  /* 0x0000001b2f287223 */ /* 0x000fe40000000028 */
[----:B------:R-:W0:Y:S01]  /*2640*/  LDS R50, [R2+0x7fc] ;  /* 0x0007fc0002327984 */ /* 0x000e220000000800 */
[----:B---3--:R-:W-:Y:S01]  /*2650*/  FFMA R41, R24, R39, R41 ;  /* 0x0000002718297223 */ /* 0x008fe20000000029 */
[----:B------:R-:W-:-:S02]  /*2660*/  FFMA R42, R39, R25, R42 ;  /* 0x00000019272a7223 */ /* 0x000fc4000000002a */
[----:B------:R-:W-:Y:S01]  /*2670*/  LDS R47, [R2+0x224] ;  /* 0x00022400022f7984 */ /* 0x000fe20000000800 */
[----:B----4-:R-:W-:Y:S01]  /*2680*/  FFMA R45, R24, R48, R45 ;  /* 0x00000030182d7223 */ /* 0x010fe2000000002d */
[-C--:B------:R-:W-:Y:S02]  /*2690*/  FFMA R38, R48, R25.reuse, R38 ;  /* 0x0000001930267223 */ /* 0x080fe40000000026 */
[----:B------:R-:W-:Y:S01]  /*26a0*/  LDS R39, [R2+0x800] ;  /* 0x0008000002277984 */ /* 0x000fe20000000800 */
[----:B-----5:R-:W-:Y:S01]  /*26b0*/  FFMA R33, R24, R46, R33 ;  /* 0x0000002e18217223 */ /* 0x020fe20000000021 */
[----:B------:R-:W-:Y:S02]  /*26c0*/  FFMA R28, R46, R25, R28 ;  /* 0x000000192e1c7223 */ /* 0x000fe4000000001c */
[----:B------:R-:W1:Y:S01]  /*26d0*/  LDS R48, [R2+0x608] ;  /* 0x0006080002307984 */ /* 0x000e620000000800 */
[----:B------:R-:W-:Y:S01]  /*26e0*/  FFMA R41, R26, R29, R41 ;  /* 0x0000001d1a297223 */ /* 0x000fe20000000029 */
[----:B------:R-:W-:-:S02]  /*26f0*/  FFMA R42, R29, R27, R42 ;  /* 0x0000001b1d2a7223 */ /* 0x000fc4000000002a */
[----:B------:R-:W-:Y:S01]  /*2700*/  LDS R46, [R2+0x30] ;  /* 0x00003000022e7984 */ /* 0x000fe20000000800 */
[C---:B------:R-:W-:Y:S01]  /*2710*/  FFMA R43, R26.reuse, R49, R43 ;  /* 0x000000311a2b7223 */ /* 0x040fe2000000002b */
[-C--:B------:R-:W-:Y:S02]  /*2720*/  FFMA R49, R49, R27.reuse, R36 ;  /* 0x0000001b31317223 */ /* 0x080fe40000000024 */
[----:B------:R-:W2:Y:S04]  /*2730*/  LDS.64 R24, [R23+0xc0] ;  /* 0x0000c00017187984 */ /* 0x000ea80000000a00 */
[----:B------:R-:W3:Y:S01]  /*2740*/  LDS R29, [R2+0x60c] ;  /* 0x00060c00021d7984 */ /* 0x000ee20000000800 */
[----:B0-----:R-:W-:Y:S01]  /*2750*/  FFMA R36, R26, R50, R45 ;  /* 0x000000321a247223 */ /* 0x001fe2000000002d */
[----:B------:R-:W-:-:S02]  /*2760*/  FFMA R38, R50, R27, R38 ;  /* 0x0000001b32267223 */ /* 0x000fc40000000026 */
[----:B------:R-:W-:Y:S04]  /*2770*/  LDS R45, [R2+0x228] ;  /* 0x00022800022d7984 */ /* 0x000fe80000000800 */
[----:B------:R-:W-:Y:S01]  /*2780*/  LDS R50, [R2+0x808] ;  /* 0x0008080002327984 */ /* 0x000fe20000000800 */
[----:B-1----:R-:W-:Y:S01]  /*2790*/  FFMA R33, R26, R48, R33 ;  /* 0x000000301a217223 */ /* 0x002fe20000000021 */
[----:B------:R-:W-:Y:S02]  /*27a0*/  FFMA R28, R48, R27, R28 ;  /* 0x0000001b301c7223 */ /* 0x000fe4000000001c */
[----:B------:R-:W0:Y:S04]  /*27b0*/  LDS.64 R26, [R23+0xd0] ;  /* 0x0000d000171a7984 */ /* 0x000e280000000a00 */
[----:B------:R-:W-:Y:S01]  /*27c0*/  LDS R48, [R2+0x38] ;  /* 0x0000380002307984 */ /* 0x000fe20000000800 */
[C---:B--2---:R-:W-:Y:S01]  /*27d0*/  FFMA R37, R46.reuse, R24, R37 ;  /* 0x000000182e257223 */ /* 0x044fe20000000025 */
[----:B------:R-:W-:Y:S01]  /*27e0*/  FFMA R40, R46, R25, R40 ;  /* 0x000000192e287223 */ /* 0x000fe20000000028 */
[C---:B------:R-:W-:Y:S01]  /*27f0*/  FFMA R41, R24.reuse, R47, R41 ;  /* 0x0000002f18297223 */ /* 0x040fe20000000029 */
[-C--:B------:R-:W-:Y:S01]  /*2800*/  FFMA R42, R47, R25.reuse, R42 ;  /* 0x000000192f2a7223 */ /* 0x080fe2000000002a */
[----:B------:R-:W-:Y:S01]  /*2810*/  FFMA R43, R24, R44, R43 ;  /* 0x0000002c182b7223 */ /* 0x000fe2000000002b */
[----:B------:R-:W-:Y:S01]  /*2820*/  FFMA R46, R44, R25, R49 ;  /* 0x000000192c2e7223 */ /* 0x000fe20000000031 */
[C---:B---3--:R-:W-:Y:S01]  /*2830*/  FFMA R33, R24.reuse, R29, R33 ;  /* 0x0000001d18217223 */ /* 0x048fe20000000021 */
[----:B------:R-:W-:Y:S01]  /*2840*/  FFMA R28, R29, R25, R28 ;  /* 0x000000191d1c7223 */ /* 0x000fe2000000001c */
[----:B------:R-:W-:Y:S01]  /*2850*/  FFMA R47, R24, R39, R36 ;  /* 0x00000027182f7223 */ /* 0x000fe20000000024 */
[----:B------:R-:W1:Y:S01]  /*2860*/  LDS R44, [R2+0x34] ;  /* 0x00003400022c7984 */ /* 0x000e620000000800 */
[----:B------:R-:W-:-:S03]  /*2870*/  FFMA R38, R39, R25, R38 ;  /* 0x0000001927267223 */ /* 0x000fc60000000026 */
[----:B------:R-:W2:Y:S04]  /*2880*/  LDS R29, [R2+0x41c] ;  /* 0x00041c00021d7984 */ /* 0x000ea80000000800 */
[----:B------:R-:W3:Y:S04]  /*2890*/  LDS R36, [R2+0x610] ;  /* 0x0006100002247984 */ /* 0x000ee80000000800 */
[----:B------:R-:W4:Y:S04]  /*28a0*/  LDS R49, [R2+0x804] ;  /* 0x0008040002317984 */ /* 0x000f280000000800 */
[----:B------:R-:W5:Y:S04]  /*28b0*/  LDS.64 R24, [R23+0xe0] ;  /* 0x0000e00017187984 */ /* 0x000f680000000a00 */
[----:B------:R-:W5:Y:S01]  /*28c0*/  LDS R39, [R2+0x22c] ;  /* 0x00022c0002277984 */ /* 0x000f620000000800 */
[----:B0-----:R-:W-:Y:S01]  /*28d0*/  FFMA R41, R26, R45, R41 ;  /* 0x0000002d1a297223 */ /* 0x001fe20000000029 */
[----:B------:R-:W-:-:S02]  /*28e0*/  FFMA R42, R45, R27, R42 ;  /* 0x0000001b2d2a7223 */ /* 0x000fc4000000002a */
[----:B------:R-:W-:Y:S01]  /*28f0*/  LDS R45, [R2+0x230] ;  /* 0x00023000022d7984 */ /* 0x000fe20000000800 */
[C---:B-1----:R-:W-:Y:S01]  /*2900*/  FFMA R37, R44.reuse, R26, R37 ;  /* 0x0000001a2c257223 */ /* 0x042fe20000000025 */
[----:B------:R-:W-:Y:S01]  /*2910*/  FFMA R40, R44, R27, R40 ;  /* 0x0000001b2c287223 */ /* 0x000fe20000000028 */
[C---:B--2---:R-:W-:Y:S01]  /*2920*/  FFMA R43, R26.reuse, R29, R43 ;  /* 0x0000001d1a2b7223 */ /* 0x044fe2000000002b */
[-C--:B------:R-:W-:Y:S02]  /*2930*/  FFMA R46, R29, R27.reuse, R46 ;  /* 0x0000001b1d2e7223 */ /* 0x080fe4000000002e */
[----:B------:R-:W-:Y:S01]  /*2940*/  LDS R29, [R2+0x618] ;  /* 0x00061800021d7984 */ /* 0x000fe20000000800 */
[----:B---3--:R-:W-:Y:S01]  /*2950*/  FFMA R33, R26, R36, R33 ;  /* 0x000000241a217223 */ /* 0x008fe20000000021 */
        /* <DEDUP_REMOVED lines=9> */
[C---:B------:R-:W-:Y:S01]  /*29f0*/  FFMA R41, R24.reuse, R39, R41 ;  /* 0x0000002718297223 */ /* 0x040fe20000000029 */
[-C--:B------:R-:W-:Y:S01]  /*2a00*/  FFMA R42, R39, R25.reuse, R42 ;  /* 0x00000019272a7223 */ /* 0x080fe2000000002a */
[-C--:B------:R-:W-:Y:S01]  /*2a10*/  FFMA R46, R51, R25.reuse, R46 ;  /* 0x00000019332e7223 */ /* 0x080fe2000000002e */
[----:B------:R-:W2:Y:S01]  /*2a20*/  LDS R39, [R2+0x424] ;  /* 0x0004240002277984 */ /* 0x000ea20000000800 */
[----:B------:R-:W-:Y:S01]  /*2a30*/  FFMA R47, R24, R50, R47 ;  /* 0x00000032182f7223 */ /* 0x000fe2000000002f */
[----:B------:R-:W-:-:S02]  /*2a40*/  FFMA R43, R50, R25, R38 ;  /* 0x00000019322b7223 */ /* 0x000fc40000000026 */
[----:B------:R-:W3:Y:S04]  /*2a50*/  LDS R48, [R2+0x3c] ;  /* 0x00003c0002307984 */ /* 0x000ee80000000800 */
[----:B------:R-:W-:Y:S04]  /*2a60*/  LDS R38, [R2+0x40] ;  /* 0x0000400002267984 */ /* 0x000fe80000000800 */
[----:B------:R-:W-:Y:S01]  /*2a70*/  LDS R51, [R2+0x42c] ;  /* 0x00042c0002337984 */ /* 0x000fe20000000800 */
[C---:B0-----:R-:W-:Y:S01]  /*2a80*/  FFMA R41, R26.reuse, R45, R41 ;  /* 0x0000002d1a297223 */ /* 0x041fe20000000029 */
[----:B------:R-:W-:Y:S01]  /*2a90*/  FFMA R42, R45, R27, R42 ;  /* 0x0000001b2d2a7223 */ /* 0x000fe2000000002a */
[----:B------:R-:W-:Y:S01]  /*2aa0*/  FFMA R47, R26, R36, R47 ;  /* 0x000000241a2f7223 */ /* 0x000fe2000000002f */
[----:B-1----:R-:W-:Y:S01]  /*2ab0*/  FFMA R33, R24, R49, R33 ;  /* 0x0000003118217223 */ /* 0x002fe20000000021 */
[----:B------:R-:W-:-:S02]  /*2ac0*/  FFMA R28, R49, R25, R28 ;  /* 0x00000019311c7223 */ /* 0x000fc4000000001c */
[----:B------:R-:W0:Y:S01]  /*2ad0*/  LDS.64 R24, [R23+0x100] ;  /* 0x0001000017187984 */ /* 0x000e220000000a00 */
[C---:B--2---:R-:W-:Y:S01]  /*2ae0*/  FFMA R45, R26.reuse, R39, R44 ;  /* 0x000000271a2d7223 */ /* 0x044fe2000000002c */
[----:B------:R-:W-:Y:S01]  /*2af0*/  FFMA R46, R39, R27, R46 ;  /* 0x0000001b272e7223 */ /* 0x000fe2000000002e */
[----:B------:R-:W-:Y:S01]  /*2b00*/  FFMA R33, R26, R29, R33 ;  /* 0x0000001d1a217223 */ /* 0x000fe20000000021 */
[----:B------:R-:W1:Y:S01]  /*2b10*/  LDS R39, [R2+0x234] ;  /* 0x0002340002277984 */ /* 0x000e620000000800 */
[C---:B---3--:R-:W-:Y:S01]  /*2b20*/  FFMA R37, R48.reuse, R26, R37 ;  /* 0x0000001a30257223 */ /* 0x048fe20000000025 */
[-C--:B------:R-:W-:Y:S01]  /*2b30*/  FFMA R40, R48, R27.reuse, R40 ;  /* 0x0000001b30287223 */ /* 0x080fe20000000028 */
[-C--:B------:R-:W-:Y:S01]  /*2b40*/  FFMA R28, R29, R27.reuse, R28 ;  /* 0x0000001b1d1c7223 */ /* 0x080fe2000000001c */
[----:B------:R-:W2:Y:S01]  /*2b50*/  LDS R49, [R2+0x810] ;  /* 0x0008100002317984 */ /* 0x000ea20000000800 */
[----:B------:R-:W-:-:S03]  /*2b60*/  FFMA R48, R36, R27, R43 ;  /* 0x0000001b24307223 */ /* 0x000fc6000000002b */
[----:B------:R-:W3:Y:S04]  /*2b70*/  LDS R29, [R2+0x428] ;  /* 0x00042800021d7984 */ /* 0x000ee80000000800 */
[----:B------:R-:W4:Y:S04]  /*2b80*/  LDS R44, [R2+0x61c] ;  /* 0x00061c00022c7984 */ /* 0x000f280000000800 */
[----:B------:R-:W-:Y:S04]  /*2b90*/  LDS R43, [R2+0x44] ;  /* 0x00004400022b7984 */ /* 0x000fe80000000800 */
[----:B------:R-:W5:Y:S04]  /*2ba0*/  LDS.64 R26, [R23+0x110] ;  /* 0x00011000171a7984 */ /* 0x000f680000000a00 */
[----:B------:R-:W5:Y:S01]  /*2bb0*/  LDS R36, [R2+0x238] ;  /* 0x0002380002247984 */ /* 0x000f620000000800 */
[C---:B0-----:R-:W-:Y:S01]  /*2bc0*/  FFMA R50, R38.reuse, R24, R37 ;  /* 0x0000001826327223 */ /* 0x041fe20000000025 */
[----:B------:R-:W-:-:S02]  /*2bd0*/  FFMA R40, R38, R25, R40 ;  /* 0x0000001926287223 */ /* 0x000fc40000000028 */
[----:B------:R-:W-:Y:S01]  /*2be0*/  LDS R37, [R2+0x624] ;  /* 0x0006240002257984 */ /* 0x000fe20000000800 */
[C---:B-1----:R-:W-:Y:S01]  /*2bf0*/  FFMA R41, R24.reuse, R39, R41 ;  /* 0x0000002718297223 */ /* 0x042fe20000000029 */
[----:B------:R-:W-:Y:S01]  /*2c00*/  FFMA R39, R39, R25, R42 ;  /* 0x0000001927277223 */ /* 0x000fe2000000002a */
[C---:B--2---:R-:W-:Y:S01]  /*2c10*/  FFMA R47, R24.reuse, R49, R47 ;  /* 0x00000031182f7223 */ /* 0x044fe2000000002f */
[----:B------:R-:W-:Y:S02]  /*2c20*/  FFMA R48, R49, R25, R48 ;  /* 0x0000001931307223 */ /* 0x000fe40000000030 */
[----:B------:R-:W0:Y:S01]  /*2c30*/  LDS R49, [R2+0x620] ;  /* 0x0006200002317984 */ /* 0x000e220000000800 */
[C---:B---3--:R-:W-:Y:S01]  /*2c40*/  FFMA R45, R24.reuse, R29, R45 ;  /* 0x0000001d182d7223 */ /* 0x048fe2000000002d */
[-C--:B------:R-:W-:Y:S01]  /*2c50*/  FFMA R46, R29, R25.reuse, R46 ;  /* 0x000000191d2e7223 */ /* 0x080fe2000000002e */
[----:B----4-:R-:W-:Y:S01]  /*2c60*/  FFMA R33, R24, R44, R33 ;  /* 0x0000002c18217223 */ /* 0x010fe20000000021 */
[----:B------:R-:W-:-:S02]  /*2c70*/  FFMA R28, R44, R25, R28 ;  /* 0x000000192c1c7223 */ /* 0x000fc4000000001c */
[----:B------:R-:W1:Y:S04]  /*2c80*/  LDS.64 R24, [R23+0x120] ;  /* 0x0001200017187984 */ /* 0x000e680000000a00 */
[----:B------:R-:W2:Y:S01]  /*2c90*/  LDS R44, [R2+0x48] ;  /* 0x00004800022c7984 */ /* 0x000ea20000000800 */
[C---:B-----5:R-:W-:Y:S01]  /*2ca0*/  FFMA R29, R43.reuse, R26, R50 ;  /* 0x0000001a2b1d7223 */ /* 0x060fe20000000032 */
[----:B------:R-:W-:Y:S01]  /*2cb0*/  FFMA R40, R43, R27, R40 ;  /* 0x0000001b2b287223 */ /* 0x000fe20000000028 */
[----:B------:R-:W-:Y:S01]  /*2cc0*/  FFMA R42, R26, R51, R45 ;  /* 0x000000331a2a7223 */ /* 0x000fe2000000002d */
[----:B------:R-:W3:Y:S01]  /*2cd0*/  LDS R43, [R2+0x23c] ;  /* 0x00023c00022b7984 */ /* 0x000ee20000000800 */
[-C--:B------:R-:W-:Y:S01]  /*2ce0*/  FFMA R38, R36, R27.reuse, R39 ;  /* 0x0000001b24267223 */ /* 0x080fe20000000027 */
[C---:B------:R-:W-:Y:S01]  /*2cf0*/  FFMA R41, R26.reuse, R36, R41 ;  /* 0x000000241a297223 */ /* 0x040fe20000000029 */
[----:B------:R-:W-:Y:S01]  /*2d00*/  FFMA R46, R51, R27, R46 ;  /* 0x0000001b332e7223 */ /* 0x000fe2000000002e */
[----:B------:R-:W4:Y:S04]  /*2d10*/  LDS R50, [R2+0x814] ;  /* 0x0008140002327984 */ /* 0x000f280000000800 */
[----:B------:R-:W5:Y:S04]  /*2d20*/  LDS R39, [R2+0x430] ;  /* 0x0004300002277984 */ /* 0x000f680000000800 */
[----:B------:R-:W5:Y:S01]  /*2d30*/  LDS R36, [R2+0x818] ;  /* 0x0008180002247984 */ /* 0x000f620000000800 */
[----:B0-----:R-:W-:Y:S01]  /*2d40*/  FFMA R33, R26, R49, R33 ;  /* 0x000000311a217223 */ /* 0x001fe20000000021 */
[----:B------:R-:W-:-:S03]  /*2d50*/  FFMA R28, R49, R27, R28 ;  /* 0x0000001b311c7223 */ /* 0x000fc6000000001c */
[----:B-1----:R-:W-:Y:S01]  /*2d60*/  FFMA R33, R24, R37, R33 ;  /* 0x0000002518217223 */ /* 0x002fe20000000021 */
[C---:B--2---:R-:W-:Y:S01]  /*2d70*/  FFMA R49, R44.reuse, R24, R29 ;  /* 0x000000182c317223 */ /* 0x044fe2000000001d */
[-C--:B------:R-:W-:Y:S01]  /*2d80*/  FFMA R40, R44, R25.reuse, R40 ;  /* 0x000000192c287223 */ /* 0x080fe20000000028 */
[----:B------:R-:W-:Y:S01]  /*2d90*/  FFMA R44, R37, R25, R28 ;  /* 0x00000019252c7223 */ /* 0x000fe2000000001c */
[----:B---3--:R-:W-:Y:S01]  /*2da0*/  FFMA R41, R24, R43, R41 ;  /* 0x0000002b18297223 */ /* 0x008fe20000000029 */
[----:B------:R-:W-:Y:S01]  /*2db0*/  FFMA R38, R43, R25, R38 ;  /* 0x000000192b267223 */ /* 0x000fe20000000026 */
[----:B------:R-:W-:Y:S01]  /*2dc0*/  LDS R37, [R2+0x628] ;  /* 0x0006280002257984 */ /* 0x000fe20000000800 */
[----:B----4-:R-:W-:Y:S01]  /*2dd0*/  FFMA R47, R26, R50, R47 ;  /* 0x000000321a2f7223 */ /* 0x010fe2000000002f */
[----:B------:R-:W-:Y:S02]  /*2de0*/  FFMA R45, R50, R27, R48 ;  /* 0x0000001b322d7223 */ /* 0x000fe40000000030 */
[----:B------:R-:W-:Y:S01]  /*2df0*/  LDS.64 R28, [R23+0x140] ;  /* 0x00014000171c7984 */ /* 0x000fe20000000a00 */
[----:B-----5:R-:W-:Y:S01]  /*2e00*/  FFMA R43, R24, R39, R42 ;  /* 0x00000027182b7223 */ /* 0x020fe2000000002a */
[----:B------:R-:W-:-:S02]  /*2e10*/  FFMA R46, R39, R25, R46 ;  /* 0x00000019272e7223 */ /* 0x000fc4000000002e */
[----:B------:R-:W0:Y:S01]  /*2e20*/  LDS.64 R26, [R23+0x130] ;  /* 0x00013000171a7984 */ /* 0x000e220000000a00 */
[----:B------:R-:W-:Y:S01]  /*2e30*/  FFMA R47, R24, R36, R47 ;  /* 0x00000024182f7223 */ /* 0x000fe2000000002f */
[----:B------:R-:W-:Y:S02]  /*2e40*/  FFMA R45, R36, R25, R45 ;  /* 0x00000019242d7223 */ /* 0x000fe4000000002d */
[----:B------:R-:W1:Y:S04]  /*2e50*/  LDS R39, [R2+0x240] ;  /* 0x0002400002277984 */ /* 0x000e680000000800 */
[----:B------:R-:W2:Y:S04]  /*2e60*/  LDS R50, [R2+0x81c] ;  /* 0x00081c0002327984 */ /* 0x000ea80000000800 */
[----:B------:R-:W3:Y:S04]  /*2e70*/  LDS R42, [R2+0x4c] ;  /* 0x00004c00022a7984 */ /* 0x000ee80000000800 */
[----:B------:R-:W4:Y:S04]  /*2e80*/  LDS R48, [R2+0x434] ;  /* 0x0004340002307984 */ /* 0x000f280000000800 */
[----:B------:R-:W5:Y:S04]  /*2e90*/  LDS R24, [R2+0x50] ;  /* 0x0000500002187984 */ /* 0x000f680000000800 */
[----:B------:R-:W5:Y:S01]  /*2ea0*/  LDS R36, [R2+0x244] ;  /* 0x0002440002247984 */ /* 0x000f620000000800 */
[----:B0-----:R-:W-:Y:S01]  /*2eb0*/  FFMA R44, R37, R27, R44 ;  /* 0x0000001b252c7223 */ /* 0x001fe2000000002c */
[----:B------:R-:W-:-:S02]  /*2ec0*/  FFMA R33, R26, R37, R33 ;  /* 0x000000251a217223 */ /* 0x000fc40000000021 */
[----:B------:R-:W-:Y:S01]  /*2ed0*/  LDS R37, [R2+0x630] ;  /* 0x0006300002257984 */ /* 0x000fe20000000800 */
[C---:B-1----:R-:W-:Y:S01]  /*2ee0*/  FFMA R41, R26.reuse, R39, R41 ;  /* 0x000000271a297223 */ /* 0x042fe20000000029 */
[-C--:B------:R-:W-:Y:S02]  /*2ef0*/  FFMA R39, R39, R27.reuse, R38 ;  /* 0x0000001b27277223 */ /* 0x080fe40000000026 */
[----:B------:R-:W-:Y:S01]  /*2f00*/  LDS R38, [R2+0x43c] ;  /* 0x00043c0002267984 */ /* 0x000fe20000000800 */
[----:B--2---:R-:W-:Y:S01]  /*2f10*/  FFMA R47, R26, R50, R47 ;  /* 0x000000321a2f7223 */ /* 0x004fe2000000002f */
[-C--:B------:R-:W-:Y:S02]  /*2f20*/  FFMA R50, R50, R27.reuse, R45 ;  /* 0x0000001b32327223 */ /* 0x080fe4000000002d */
[----:B------:R-:W0:Y:S01]  /*2f30*/  LDS R45, [R2+0x820] ;  /* 0x00082000022d7984 */ /* 0x000e220000000800 */
[C---:B---3--:R-:W-:Y:S01]  /*2f40*/  FFMA R40, R42.reuse, R27, R40 ;  /* 0x0000001b2a287223 */ /* 0x048fe20000000028 */
[----:B------:R-:W-:-:S02]  /*2f50*/  FFMA R49, R42, R26, R49 ;  /* 0x0000001a2a317223 */ /* 0x000fc40000000031 */
[----:B------:R-:W-:Y:S01]  /*2f60*/  LDS R42, [R2+0x248] ;  /* 0x00024800022a7984 */ /* 0x000fe20000000800 */
[----:B----4-:R-:W-:Y:S01]  /*2f70*/  FFMA R46, R48, R27, R46 ;  /* 0x0000001b302e7223 */ /* 0x010fe2000000002e */
[----:B------:R-:W-:Y:S02]  /*2f80*/  FFMA R43, R26, R48, R43 ;  /* 0x000000301a2b7223 */ /* 0x000fe4000000002b */
[----:B------:R-:W1:Y:S01]  /*2f90*/  LDS R27, [R2+0x438] ;  /* 0x00043800021b7984 */ /* 0x000e620000000800 */
[C---:B-----5:R-:W-:Y:S01]  /*2fa0*/  FFMA R49, R24.reuse, R28, R49 ;  /* 0x0000001c18317223 */ /* 0x060fe20000000031 */
[-C--:B------:R-:W-:Y:S02]  /*2fb0*/  FFMA R40, R24, R29.reuse, R40 ;  /* 0x0000001d18287223 */ /* 0x080fe40000000028 */
[----:B------:R-:W2:Y:S01]  /*2fc0*/  LDS R26, [R2+0x62c] ;  /* 0x00062c00021a7984 */ /* 0x000ea20000000800 */
[----:B------:R-:W-:Y:S01]  /*2fd0*/  FFMA R41, R28, R36, R41 ;  /* 0x000000241c297223 */ /* 0x000fe20000000029 */
[----:B------:R-:W-:-:S02]  /*2fe0*/  FFMA R39, R36, R29, R39 ;  /* 0x0000001d24277223 */ /* 0x000fc40000000027 */
[----:B------:R-:W3:Y:S04]  /*2ff0*/  LDS.64 R24, [R23+0x150] ;  /* 0x0001500017187984 */ /* 0x000ee80000000a00 */
[----:B------:R-:W4:Y:S04]  /*3000*/  LDS R48, [R2+0x54] ;  /* 0x0000540002307984 */ /* 0x000f280000000800 */
[----:B------:R-:W5:Y:S01]  /*3010*/  LDS R36, [R2+0x824] ;  /* 0x0008240002247984 */ /* 0x000f620000000800 */
[C---:B0-----:R-:W-:Y:S01]  /*3020*/  FFMA R47, R28.reuse, R45, R47 ;  /* 0x0000002d1c2f7223 */ /* 0x041fe2000000002f */
[----:B-1----:R-:W-:Y:S01]  /*3030*/  FFMA R43, R28, R27, R43 ;  /* 0x0000001b1c2b7223 */ /* 0x002fe2000000002b */
[----:B------:R-:W-:-:S02]  /*3040*/  FFMA R27, R27, R29, R46 ;  /* 0x0000001d1b1b7223 */ /* 0x000fc4000000002e */
[----:B------:R-:W-:Y:S01]  /*3050*/  LDS R46, [R2+0x828] ;  /* 0x00082800022e7984 */ /* 0x000fe20000000800 */
[----:B--2---:R-:W-:Y:S01]  /*3060*/  FFMA R33, R28, R26, R33 ;  /* 0x0000001a1c217223 */ /* 0x004fe20000000021 */
[-C--:B------:R-:W-:Y:S01]  /*3070*/  FFMA R44, R26, R29.reuse, R44 ;  /* 0x0000001d1a2c7223 */ /* 0x080fe2000000002c */
[----:B------:R-:W-:Y:S01]  /*3080*/  FFMA R29, R45, R29, R50 ;  /* 0x0000001d2d1d7223 */ /* 0x000fe20000000032 */
[----:B------:R-:W-:Y:S01]  /*3090*/  LDS R28, [R2+0x58] ;  /* 0x00005800021c7984 */ /* 0x000fe20000000800 */
[C---:B---3--:R-:W-:Y:S01]  /*30a0*/  FFMA R41, R24.reuse, R42, R41 ;  /* 0x0000002a18297223 */ /* 0x048fe20000000029 */
[----:B------:R-:W-:Y:S01]  /*30b0*/  FFMA R43, R24, R38, R43 ;  /* 0x00000026182b7223 */ /* 0x000fe2000000002b */
[-C--:B------:R-:W-:Y:S01]  /*30c0*/  FFMA R42, R42, R25.reuse, R39 ;  /* 0x000000192a2a7223 */ /* 0x080fe20000000027 */
[----:B------:R-:W-:Y:S01]  /*30d0*/  FFMA R38, R38, R25, R27 ;  /* 0x0000001926267223 */ /* 0x000fe2000000001b */
[----:B------:R-:W-:Y:S01]  /*30e0*/  LDS R39, [R2+0x24c] ;  /* 0x00024c0002277984 */ /* 0x000fe20000000800 */
[----:B------:R-:W-:Y:S01]  /*30f0*/  FFMA R33, R24, R37, R33 ;  /* 0x0000002518217223 */ /* 0x000fe20000000021 */
[-C--:B------:R-:W-:Y:S01]  /*3100*/  FFMA R44, R37, R25.reuse, R44 ;  /* 0x00000019252c7223 */ /* 0x080fe2000000002c */
[C---:B----4-:R-:W-:Y:S01]  /*3110*/  FFMA R49, R48.reuse, R24, R49 ;  /* 0x0000001830317223 */ /* 0x050fe20000000031 */
[----:B------:R-:W0:Y:S01]  /*3120*/  LDS.64 R26, [R23+0x160] ;  /* 0x00016000171a7984 */ /* 0x000e220000000a00 */
[-C--:B------:R-:W-:Y:S01]  /*3130*/  FFMA R40, R48, R25.reuse, R40 ;  /* 0x0000001930287223 */ /* 0x080fe20000000028 */
[----:B-----5:R-:W-:Y:S01]  /*3140*/  FFMA R47, R24, R36, R47 ;  /* 0x00000024182f7223 */ /* 0x020fe2000000002f */
[----:B------:R-:W-:Y:S01]  /*3150*/  FFMA R51, R36, R25, R29 ;  /* 0x0000001924337223 */ /* 0x000fe2000000001d */
[----:B------:R-:W1:Y:S04]  /*3160*/  LDS R37, [R2+0x634] ;  /* 0x0006340002257984 */ /* 0x000e680000000800 */
[----:B------:R-:W2:Y:S04]  /*3170*/  LDS R45, [R2+0x440] ;  /* 0x00044000022d7984 */ /* 0x000ea80000000800 */
[----:B------:R-:W-:Y:S04]  /*3180*/  LDS R29, [R2+0x5c] ;  /* 0x00005c00021d7984 */ /* 0x000fe80000000800 */
[----:B------:R-:W3:Y:S04]  /*3190*/  LDS.64 R24, [R23+0x170] ;  /* 0x0001700017187984 */ /* 0x000ee80000000a00 */
[----:B------:R-:W4:Y:S01]  /*31a0*/  LDS R36, [R2+0x250] ;  /* 0x0002500002247984 */ /* 0x000f220000000800 */
[----:B0-----:R-:W-:Y:S01]  /*31b0*/  FFMA R41, R26, R39, R41 ;  /* 0x000000271a297223 */ /* 0x001fe20000000029 */
[C---:B------:R-:W-:Y:S01]  /*31c0*/  FFMA R48, R28.reuse, R26, R49 ;  /* 0x0000001a1c307223 */ /* 0x040fe20000000031 */
[-C--:B------:R-:W-:Y:S01]  /*31d0*/  FFMA R39, R39, R27.reuse, R42 ;  /* 0x0000001b27277223 */ /* 0x080fe2000000002a */
        /* <DEDUP_REMOVED lines=8> */
[----:B------:R-:W-:-:S03]  /*3260*/  FFMA R46, R46, R27, R51 ;  /* 0x0000001b2e2e7223 */ /* 0x000fc60000000033 */
[----:B------:R-:W2:Y:S01]  /*3270*/  LDS R42, [R2+0x82c] ;  /* 0x00082c00022a7984 */ /* 0x000ea20000000800 */
[C---:B---3--:R-:W-:Y:S01]  /*3280*/  FFMA R45, R29.reuse, R24, R48 ;  /* 0x000000181d2d7223 */ /* 0x048fe20000000030 */
[-C--:B------:R-:W-:Y:S02]  /*3290*/  FFMA R40, R29, R25.reuse, R40 ;  /* 0x000000191d287223 */ /* 0x080fe40000000028 */
[----:B------:R-:W-:Y:S01]  /*32a0*/  LDS.64 R26, [R23+0x180] ;  /* 0x00018000171a7984 */ /* 0x000fe20000000a00 */
[----:B----4-:R-:W-:Y:S01]  /*32b0*/  FFMA R41, R24, R36, R41 ;  /* 0x0000002418297223 */ /* 0x010fe20000000029 */
[-C--:B------:R-:W-:Y:S02]  /*32c0*/  FFMA R48, R36, R25.reuse, R39 ;  /* 0x0000001924307223 */ /* 0x080fe40000000027 */
[----:B------:R-:W3:Y:S04]  /*32d0*/  LDS R51, [R2+0x254] ;  /* 0x0002540002337984 */ /* 0x000ee80000000800 */
[----:B------:R-:W4:Y:S04]  /*32e0*/  LDS R36, [R2+0x60] ;  /* 0x0000600002247984 */ /* 0x000f280000000800 */
[----:B------:R-:W5:Y:S04]  /*32f0*/  LDS R39, [R2+0x63c] ;  /* 0x00063c0002277984 */ /* 0x000f680000000800 */
[----:B------:R-:W5:Y:S04]  /*3300*/  LDS R49, [R2+0x448] ;  /* 0x0004480002317984 */ /* 0x000f680000000800 */
[----:B------:R-:W5:Y:S01]  /*3310*/  LDS R29, [R2+0x830] ;  /* 0x00083000021d7984 */ /* 0x000f620000000800 */
[----:B0-----:R-:W-:Y:S01]  /*3320*/  FFMA R52, R24, R28, R33 ;  /* 0x0000001c18347223 */ /* 0x001fe20000000021 */
[----:B------:R-:W-:Y:S01]  /*3330*/  FFMA R44, R28, R25, R44 ;  /* 0x000000191c2c7223 */ /* 0x000fe2000000002c */
[C---:B-1----:R-:W-:Y:S01]  /*3340*/  FFMA R50, R24.reuse, R37, R43 ;  /* 0x0000002518327223 */ /* 0x042fe2000000002b */
[-C--:B------:R-:W-:Y:S01]  /*3350*/  FFMA R38, R37, R25.reuse, R38 ;  /* 0x0000001925267223 */ /* 0x080fe20000000026 */
[----:B--2---:R-:W-:Y:S01]  /*3360*/  FFMA R24, R24, R42, R47 ;  /* 0x0000002a18187223 */ /* 0x004fe2000000002f */
[----:B------:R-:W-:Y:S01]  /*3370*/  FFMA R46, R42, R25, R46 ;  /* 0x000000192a2e7223 */ /* 0x000fe2000000002e */
[----:B---3--:R-:W-:Y:S01]  /*3380*/  FFMA R41, R26, R51, R41 ;  /* 0x000000331a297223 */ /* 0x008fe20000000029 */
[-C--:B------:R-:W-:Y:S01]  /*3390*/  FFMA R48, R51, R27.reuse, R48 ;  /* 0x0000001b33307223 */ /* 0x080fe20000000030 */
[C---:B----4-:R-:W-:Y:S01]  /*33a0*/  FFMA R45, R36.reuse, R26, R45 ;  /* 0x0000001a242d7223 */ /* 0x050fe2000000002d */
[----:B------:R-:W-:Y:S01]  /*33b0*/  FFMA R36, R36, R27, R40 ;  /* 0x0000001b24247223 */ /* 0x000fe20000000028 */
[C---:B-----5:R-:W-:Y:S01]  /*33c0*/  FFMA R37, R26.reuse, R39, R52 ;  /* 0x000000271a257223 */ /* 0x060fe20000000034 */
[----:B------:R-:W-:Y:S01]  /*33d0*/  FFMA R44, R39, R27, R44 ;  /* 0x0000001b272c7223 */ /* 0x000fe2000000002c */
[C---:B------:R-:W-:Y:S01]  /*33e0*/  FFMA R33, R26.reuse, R49, R50 ;  /* 0x000000311a217223 */ /* 0x040fe20000000032 */
[----:B------:R-:W-:Y:S01]  /*33f0*/  FFMA R38, R49, R27, R38 ;  /* 0x0000001b31267223 */ /* 0x000fe20000000026 */
[----:B------:R-:W-:Y:S01]  /*3400*/  FFMA R39, R26, R29, R24 ;  /* 0x0000001d1a277223 */ /* 0x000fe20000000018 */
[----:B------:R-:W-:Y:S01]  /*3410*/  FFMA R46, R29, R27, R46 ;  /* 0x0000001b1d2e7223 */ /* 0x000fe2000000002e */
[----:B------:R-:W-:Y:S06]  /*3420*/  BRA.U UP0, `(.L_x_2) ;  /* 0xffffffd500987547 */ /* 0x000fec000b83ffff */
[----:B------:R-:W0:Y:S01]  /*3430*/  S2R R0, SR_TID.X ;  /* 0x0000000000007919 */ /* 0x000e220000002100 */
[----:B------:R-:W1:Y:S01]  /*3440*/  LDC.64 R4, c[0x0][0x398] ;  /* 0x0000e600ff047b82 */ /* 0x000e620000000a00 */
[----:B------:R-:W-:Y:S02]  /*3450*/  MOV R8, UR5 ;  /* 0x0000000500087c02 */ /* 0x000fe40008000f00 */
[----:B0-----:R-:W-:-:S05]  /*3460*/  LOP3.LUT R2, R0, 0xffff, RZ, 0xc0, !PT ;  /* 0x0000ffff00027812 */ /* 0x001fca00078ec0ff */
[----:B------:R-:W-:-:S05]  /*3470*/  IMAD R2, R2, 0x199a, RZ ;  /* 0x0000199a02027824 */ /* 0x000fca00078e02ff */
[----:B------:R-:W-:-:S04]  /*3480*/  SHF.R.U32.HI R9, RZ, 0x10, R2 ;  /* 0x00000010ff097819 */ /* 0x000fc80000011602 */
[----:B------:R-:W-:-:S05]  /*3490*/  PRMT R2, R9, 0x9910, RZ ;  /* 0x0000991009027816 */ /* 0x000fca00000000ff */
[----:B------:R-:W-:-:S05]  /*34a0*/  IMAD R2, R2, 0xa, RZ ;  /* 0x0000000a02027824 */ /* 0x000fca00078e02ff */
[----:B------:R-:W-:-:S04]  /*34b0*/  IADD3 R2, PT, PT, RZ, -R2, RZ ;  /* 0x80000002ff027210 */ /* 0x000fc80007ffe0ff */
[----:B------:R-:W-:-:S04]  /*34c0*/  PRMT R3, R2, 0x7710, RZ ;  /* 0x0000771002037816 */ /* 0x000fc800000000ff */
[----:B------:R-:W-:Y:S02]  /*34d0*/  IADD3 R3, PT, PT, R3, R0, RZ ;  /* 0x0000000003037210 */ /* 0x000fe40007ffe0ff */
[----:B------:R-:W-:Y:S02]  /*34e0*/  SHF.L.U32 R0, R0, 0x1, RZ ;  /* 0x0000000100007819 */ /* 0x000fe400000006ff */
[----:B------:R-:W-:Y:S02]  /*34f0*/  LOP3.LUT R3, R3, 0xffff, RZ, 0xc0, !PT ;  /* 0x0000ffff03037812 */ /* 0x000fe400078ec0ff */
[----:B------:R-:W-:Y:S02]  /*3500*/  LOP3.LUT R0, R0, 0x2, RZ, 0xc0, !PT ;  /* 0x0000000200007812 */ /* 0x000fe400078ec0ff */
[----:B------:R-:W-:Y:S02]  /*3510*/  SHF.R.U32.HI R6, RZ, 0x1, R3 ;  /* 0x00000001ff067819 */ /* 0x000fe40000011603 */
[----:B------:R-:W0:Y:S01]  /*3520*/  LDC.64 R2, c[0x0][0x3a0] ;  /* 0x0000e800ff027b82 */ /* 0x000e220000000a00 */
[----:B------:R-:W-:-:S02]  /*3530*/  IADD3 R7, PT, PT, R0, UR6, RZ ;  /* 0x0000000600077c10 */ /* 0x000fc4000fffe0ff */
[----:B------:R-:W-:-:S03]  /*3540*/  PRMT R6, R6, 0x9910, RZ ;  /* 0x0000991006067816 */ /* 0x000fc600000000ff */
[----:B-1----:R-:W-:Y:S01]  /*3550*/  IMAD.WIDE.U32 R4, R7, 0x4, R4 ;  /* 0x0000000407047825 */ /* 0x002fe200078e0004 */
[----:B------:R-:W-:-:S03]  /*3560*/  MOV R0, R6 ;  /* 0x0000000600007202 */ /* 0x000fc60000000f00 */
[----:B------:R-:W-:Y:S01]  /*3570*/  IMAD R6, R8, 0x190, R7 ;  /* 0x0000019008067824 */ /* 0x000fe200078e0207 */
[----:B------:R-:W2:Y:S01]  /*3580*/  LDG.E.CONSTANT R11, desc[UR10][R4.64+0x4] ;  /* 0x0000040a040b7981 */ /* 0x000ea2000c1e9900 */
[----:B------:R-:W-:Y:S02]  /*3590*/  IMAD R0, R0, 0x50, RZ ;  /* 0x0000005000007824 */ /* 0x000fe400078e02ff */
[----:B------:R-:W-:Y:S01]  /*35a0*/  IMAD R7, R9, 0x1770, R6 ;  /* 0x0000177009077824 */ /* 0x000fe200078e0206 */
[----:B------:R-:W3:Y:S02]  /*35b0*/  LDG.E.CONSTANT R8, desc[UR10][R4.64] ;  /* 0x0000000a04087981 */ /* 0x000ee4000c1e9900 */
[----:B------:R-:W-:-:S04]  /*35c0*/  LOP3.LUT R0, R0, 0xffff, RZ, 0xc0, !PT ;  /* 0x0000ffff00007812 */ /* 0x000fc800078ec0ff */
[----:B------:R-:W-:-:S05]  /*35d0*/  IADD3 R9, PT, PT, R0, R7, RZ ;  /* 0x0000000700097210 */ /* 0x000fca0007ffe0ff */
[C---:B0-----:R-:W-:Y:S02]  /*35e0*/  IMAD.WIDE.U32 R6, R9.reuse, 0x4, R2 ;  /* 0x0000000409067825 */ /* 0x041fe400078e0002 */
[----:B------:R-:W0:Y:S03]  /*35f0*/  LDC.64 R2, c[0x0][0x390] ;  /* 0x0000e400ff027b82 */ /* 0x000e260000000a00 */
        /* <DEDUP_REMOVED lines=9> */
[----:B------:R-:W5:Y:S01]  /*3690*/  LDG.E.CONSTANT R4, desc[UR10][R6.64+0x4b04] ;  /* 0x004b040a06047981 */ /* 0x000f62000c1e9900 */
[----:B0-----:R-:W-:-:S04]  /*36a0*/  IMAD.WIDE.U32 R2, R9, 0x4, R2 ;  /* 0x0000000409027825 */ /* 0x001fc800078e0002 */
[--C-:B--2---:R-:W-:Y:S01]  /*36b0*/  FADD R36, R36, R11.reuse ;  /* 0x0000000b24247221 */ /* 0x104fe20000000000 */
[--C-:B------:R-:W-:Y:S01]  /*36c0*/  FADD R48, R48, R11.reuse ;  /* 0x0000000b30307221 */ /* 0x100fe20000000000 */
[--C-:B------:R-:W-:Y:S01]  /*36d0*/  FADD R38, R38, R11.reuse ;  /* 0x0000000b26267221 */ /* 0x100fe20000000000 */
[--C-:B------:R-:W-:Y:S01]  /*36e0*/  FADD R44, R44, R11.reuse ;  /* 0x0000000b2c2c7221 */ /* 0x100fe20000000000 */
[--C-:B---3--:R-:W-:Y:S01]  /*36f0*/  FADD R45, R45, R8.reuse ;  /* 0x000000082d2d7221 */ /* 0x108fe20000000000 */
[--C-:B------:R-:W-:Y:S01]  /*3700*/  FADD R41, R41, R8.reuse ;  /* 0x0000000829297221 */ /* 0x100fe20000000000 */
[--C-:B------:R-:W-:Y:S01]  /*3710*/  FADD R33, R33, R8.reuse ;  /* 0x0000000821217221 */ /* 0x100fe20000000000 */
[--C-:B------:R-:W-:Y:S01]  /*3720*/  FADD R37, R37, R8.reuse ;  /* 0x0000000825257221 */ /* 0x100fe20000000000 */
[----:B------:R-:W-:Y:S01]  /*3730*/  FADD R8, R39, R8 ;  /* 0x0000000827087221 */ /* 0x000fe20000000000 */
[----:B------:R-:W-:Y:S01]  /*3740*/  FADD R11, R46, R11 ;  /* 0x0000000b2e0b7221 */ /* 0x000fe20000000000 */
[----:B----4-:R-:W-:Y:S01]  /*3750*/  FADD R45, R45, R0 ;  /* 0x000000002d2d7221 */ /* 0x010fe20000000000 */
[----:B-----5:R-:W-:Y:S01]  /*3760*/  FADD R13, R36, R13 ;  /* 0x0000000d240d7221 */ /* 0x020fe20000000000 */
[----:B------:R-:W-:Y:S01]  /*3770*/  FADD R41, R41, R10 ;  /* 0x0000000a29297221 */ /* 0x000fe20000000000 */
[----:B------:R-:W-:Y:S01]  /*3780*/  FADD R15, R48, R15 ;  /* 0x0000000f300f7221 */ /* 0x000fe20000000000 */
[----:B------:R-:W-:Y:S01]  /*3790*/  FADD R33, R33, R12 ;  /* 0x0000000c21217221 */ /* 0x000fe20000000000 */
[----:B------:R-:W-:Y:S01]  /*37a0*/  FADD R17, R38, R17 ;  /* 0x0000001126117221 */ /* 0x000fe20000000000 */
[----:B------:R-:W-:Y:S01]  /*37b0*/  FADD R37, R37, R14 ;  /* 0x0000000e25257221 */ /* 0x000fe20000000000 */
[----:B------:R-:W-:Y:S01]  /*37c0*/  FADD R19, R44, R19 ;  /* 0x000000132c137221 */ /* 0x000fe20000000000 */
[----:B------:R-:W-:Y:S01]  /*37d0*/  FADD R21, R8, R21 ;  /* 0x0000001508157221 */ /* 0x000fe20000000000 */
[----:B------:R-:W-:Y:S01]  /*37e0*/  FADD R11, R11, R4 ;  /* 0x000000040b0b7221 */ /* 0x000fe20000000000 */
[----:B------:R-:W-:Y:S04]  /*37f0*/  STG.E desc[UR10][R2.64], R45 ;  /* 0x0000002d02007986 */ /* 0x000fe8000c10190a */
        /* <DEDUP_REMOVED lines=8> */
[----:B------:R-:W-:Y:S01]  /*3880*/  STG.E desc[UR10][R2.64+0x4b04], R11 ;  /* 0x004b040b02007986 */ /* 0x000fe2000c10190a */
[----:B------:R-:W-:Y:S05]  /*3890*/  EXIT ;  /* 0x000000000000794d */ /* 0x000fea0003800000 */
.L_x_3:
[----:B------:R-:W-:-:S00]  /*38a0*/  BRA `(.L_x_3) ;  /* 0xfffffffc00fc7947 */ /* 0x000fc0000383ffff */
[----:B------:R-:W-:-:S00]  /*38b0*/  NOP ;  /* 0x0000000000007918 */ /* 0x000fc00000000000 */
        /* <DEDUP_REMOVED lines=12> */
.L_x_4:


//--------------------- .nv.shared.my_kernel_kernel0 --------------------------
	.section	.nv.shared.my_kernel_kernel0,"aw",@nobits
	.sectionflags	@""
	.align	4
.nv.shared.my_kernel_kernel0:
	.zero		31424


//--------------------- .nv.shared.reserved.0     --------------------------
	.section	.nv.shared.reserved.0,"aw",@nobits
	.weak		__nv_reservedSMEM_offset_0_alias
	.size		__nv_reservedSMEM_offset_0_alias, 0, 64
	.other		__nv_reservedSMEM_offset_0_alias,@"STO_CUDA_RESERVED_SHARED STV_DEFAULT"
__nv_reservedSMEM_offset_0_alias:
	.zero		0
	.zero		64


//--------------------- .nv.constant0.my_kernel_kernel0 --------------------------
	.section	.nv.constant0.my_kernel_kernel0,"a",@progbits
	.sectionflags	@""
	.align	4
.nv.constant0.my_kernel_kernel0:
	.zero		936


//--------------------- SYMBOLS --------------------------

	.type		.nv.reservedSmem.offset0,@object
	.size		.nv.reservedSmem.offset0,0x4
	.type		.nv.reservedSmem.cap,@object
	.size		.nv.reservedSmem.cap,0x4
